//
// Generated by NVIDIA NVVM Compiler
//
// Compiler Build ID: CL-36424714
// Cuda compilation tools, release 13.0, V13.0.88
// Based on NVVM 20.0.0
//

.version 9.0
.target sm_100
.address_size 64

	// .globl	_Z10areaFilterP5texelS0_jjj10blurMatrix

.visible .entry _Z10areaFilterP5texelS0_jjj10blurMatrix(
	.param .u64 .ptr .align 1 _Z10areaFilterP5texelS0_jjj10blurMatrix_param_0,
	.param .u64 .ptr .align 1 _Z10areaFilterP5texelS0_jjj10blurMatrix_param_1,
	.param .u32 _Z10areaFilterP5texelS0_jjj10blurMatrix_param_2,
	.param .u32 _Z10areaFilterP5texelS0_jjj10blurMatrix_param_3,
	.param .u32 _Z10areaFilterP5texelS0_jjj10blurMatrix_param_4,
	.param .align 4 .b8 _Z10areaFilterP5texelS0_jjj10blurMatrix_param_5[36]
)
{
	.local .align 4 .b8 	__local_depot0[36];
	.reg .b64 	%SP;
	.reg .b64 	%SPL;
	.reg .pred 	%p<13>;
	.reg .b16 	%rs<46>;
	.reg .b32 	%r<73>;
	.reg .b32 	%f<219>;
	.reg .b64 	%rd<27>;

	mov.u64 	%SPL, __local_depot0;
	ld.param.u64 	%rd4, [_Z10areaFilterP5texelS0_jjj10blurMatrix_param_0];
	ld.param.f32 	%f57, [_Z10areaFilterP5texelS0_jjj10blurMatrix_param_5+32];
	ld.param.f32 	%f58, [_Z10areaFilterP5texelS0_jjj10blurMatrix_param_5+28];
	ld.param.f32 	%f59, [_Z10areaFilterP5texelS0_jjj10blurMatrix_param_5+24];
	ld.param.f32 	%f60, [_Z10areaFilterP5texelS0_jjj10blurMatrix_param_5+20];
	ld.param.f32 	%f61, [_Z10areaFilterP5texelS0_jjj10blurMatrix_param_5+16];
	ld.param.f32 	%f62, [_Z10areaFilterP5texelS0_jjj10blurMatrix_param_5+12];
	ld.param.f32 	%f63, [_Z10areaFilterP5texelS0_jjj10blurMatrix_param_5+8];
	ld.param.f32 	%f64, [_Z10areaFilterP5texelS0_jjj10blurMatrix_param_5+4];
	ld.param.f32 	%f65, [_Z10areaFilterP5texelS0_jjj10blurMatrix_param_5];
	ld.param.u64 	%rd5, [_Z10areaFilterP5texelS0_jjj10blurMatrix_param_1];
	ld.param.u32 	%r34, [_Z10areaFilterP5texelS0_jjj10blurMatrix_param_2];
	ld.param.u32 	%r32, [_Z10areaFilterP5texelS0_jjj10blurMatrix_param_3];
	ld.param.u32 	%r33, [_Z10areaFilterP5texelS0_jjj10blurMatrix_param_4];
	cvta.to.global.u64 	%rd1, %rd5;
	add.u64 	%rd2, %SPL, 0;
	st.local.f32 	[%rd2], %f65;
	st.local.f32 	[%rd2+4], %f64;
	st.local.f32 	[%rd2+8], %f63;
	st.local.f32 	[%rd2+12], %f62;
	st.local.f32 	[%rd2+16], %f61;
	st.local.f32 	[%rd2+20], %f60;
	st.local.f32 	[%rd2+24], %f59;
	st.local.f32 	[%rd2+28], %f58;
	st.local.f32 	[%rd2+32], %f57;
	mov.u32 	%r35, %ctaid.x;
	mov.u32 	%r36, %ntid.x;
	mov.u32 	%r37, %tid.x;
	mad.lo.s32 	%r1, %r35, %r36, %r37;
	setp.ge.u32 	%p1, %r1, %r34;
	@%p1 bra 	$L__BB0_17;
	div.u32 	%r38, %r1, %r32;
	mul.lo.s32 	%r39, %r38, %r32;
	sub.s32 	%r40, %r1, %r39;
	add.s32 	%r2, %r40, -1;
	max.s32 	%r3, %r2, 0;
	add.s32 	%r41, %r40, 1;
	min.u32 	%r4, %r41, %r32;
	add.s32 	%r42, %r38, 1;
	min.u32 	%r43, %r42, %r33;
	mul.lo.s32 	%r5, %r43, %r32;
	add.s32 	%r6, %r38, -1;
	mul.lo.s32 	%r44, %r6, %r32;
	max.s32 	%r63, %r44, 0;
	setp.ge.u32 	%p2, %r63, %r5;
	mov.f32 	%f211, 0f00000000;
	mov.f32 	%f212, %f211;
	mov.f32 	%f213, %f211;
	mov.f32 	%f214, %f211;
	@%p2 bra 	$L__BB0_16;
	min.s32 	%r45, %r6, 0;
	neg.s32 	%r62, %r45;
	min.s32 	%r46, %r2, 0;
	neg.s32 	%r9, %r46;
	sub.s32 	%r47, %r4, %r3;
	and.b32  	%r10, %r47, 7;
	mov.f32 	%f214, 0f00000000;
	mov.f32 	%f213, %f214;
	mov.f32 	%f212, %f214;
	mov.f32 	%f211, %f214;
$L__BB0_3:
	setp.ge.u32 	%p3, %r3, %r4;
	@%p3 bra 	$L__BB0_15;
	sub.s32 	%r48, %r3, %r4;
	setp.gt.u32 	%p4, %r48, -8;
	mul.wide.u32 	%rd7, %r62, 4;
	add.s64 	%rd3, %rd2, %rd7;
	mov.u32 	%r67, %r9;
	mov.u32 	%r68, %r3;
	@%p4 bra 	$L__BB0_7;
	and.b32  	%r50, %r47, -8;
	neg.s32 	%r64, %r50;
	mov.u32 	%r67, %r9;
	mov.u32 	%r68, %r3;
$L__BB0_6:
	.pragma "nounroll";
	mul.wide.u32 	%rd8, %r67, 12;
	add.s64 	%rd9, %rd3, %rd8;
	ld.local.f32 	%f69, [%rd9];
	add.s32 	%r51, %r68, %r63;
	mul.wide.s32 	%rd10, %r51, 4;
	add.s64 	%rd11, %rd1, %rd10;
	ld.global.u8 	%rs1, [%rd11];
	cvt.rn.f32.u16 	%f70, %rs1;
	fma.rn.f32 	%f71, %f69, %f70, %f211;
	ld.global.u8 	%rs2, [%rd11+1];
	cvt.rn.f32.u16 	%f72, %rs2;
	fma.rn.f32 	%f73, %f69, %f72, %f212;
	ld.global.u8 	%rs3, [%rd11+2];
	cvt.rn.f32.u16 	%f74, %rs3;
	fma.rn.f32 	%f75, %f69, %f74, %f213;
	add.f32 	%f76, %f214, %f69;
	ld.local.f32 	%f77, [%rd9+12];
	ld.global.u8 	%rs4, [%rd11+4];
	cvt.rn.f32.u16 	%f78, %rs4;
	fma.rn.f32 	%f79, %f77, %f78, %f71;
	ld.global.u8 	%rs5, [%rd11+5];
	cvt.rn.f32.u16 	%f80, %rs5;
	fma.rn.f32 	%f81, %f77, %f80, %f73;
	ld.global.u8 	%rs6, [%rd11+6];
	cvt.rn.f32.u16 	%f82, %rs6;
	fma.rn.f32 	%f83, %f77, %f82, %f75;
	add.f32 	%f84, %f76, %f77;
	ld.local.f32 	%f85, [%rd9+24];
	ld.global.u8 	%rs7, [%rd11+8];
	cvt.rn.f32.u16 	%f86, %rs7;
	fma.rn.f32 	%f87, %f85, %f86, %f79;
	ld.global.u8 	%rs8, [%rd11+9];
	cvt.rn.f32.u16 	%f88, %rs8;
	fma.rn.f32 	%f89, %f85, %f88, %f81;
	ld.global.u8 	%rs9, [%rd11+10];
	cvt.rn.f32.u16 	%f90, %rs9;
	fma.rn.f32 	%f91, %f85, %f90, %f83;
	add.f32 	%f92, %f84, %f85;
	ld.local.f32 	%f93, [%rd9+36];
	ld.global.u8 	%rs10, [%rd11+12];
	cvt.rn.f32.u16 	%f94, %rs10;
	fma.rn.f32 	%f95, %f93, %f94, %f87;
	ld.global.u8 	%rs11, [%rd11+13];
	cvt.rn.f32.u16 	%f96, %rs11;
	fma.rn.f32 	%f97, %f93, %f96, %f89;
	ld.global.u8 	%rs12, [%rd11+14];
	cvt.rn.f32.u16 	%f98, %rs12;
	fma.rn.f32 	%f99, %f93, %f98, %f91;
	add.f32 	%f100, %f92, %f93;
	ld.local.f32 	%f101, [%rd9+48];
	ld.global.u8 	%rs13, [%rd11+16];
	cvt.rn.f32.u16 	%f102, %rs13;
	fma.rn.f32 	%f103, %f101, %f102, %f95;
	ld.global.u8 	%rs14, [%rd11+17];
	cvt.rn.f32.u16 	%f104, %rs14;
	fma.rn.f32 	%f105, %f101, %f104, %f97;
	ld.global.u8 	%rs15, [%rd11+18];
	cvt.rn.f32.u16 	%f106, %rs15;
	fma.rn.f32 	%f107, %f101, %f106, %f99;
	add.f32 	%f108, %f100, %f101;
	ld.local.f32 	%f109, [%rd9+60];
	ld.global.u8 	%rs16, [%rd11+20];
	cvt.rn.f32.u16 	%f110, %rs16;
	fma.rn.f32 	%f111, %f109, %f110, %f103;
	ld.global.u8 	%rs17, [%rd11+21];
	cvt.rn.f32.u16 	%f112, %rs17;
	fma.rn.f32 	%f113, %f109, %f112, %f105;
	ld.global.u8 	%rs18, [%rd11+22];
	cvt.rn.f32.u16 	%f114, %rs18;
	fma.rn.f32 	%f115, %f109, %f114, %f107;
	add.f32 	%f116, %f108, %f109;
	ld.local.f32 	%f117, [%rd9+72];
	ld.global.u8 	%rs19, [%rd11+24];
	cvt.rn.f32.u16 	%f118, %rs19;
	fma.rn.f32 	%f119, %f117, %f118, %f111;
	ld.global.u8 	%rs20, [%rd11+25];
	cvt.rn.f32.u16 	%f120, %rs20;
	fma.rn.f32 	%f121, %f117, %f120, %f113;
	ld.global.u8 	%rs21, [%rd11+26];
	cvt.rn.f32.u16 	%f122, %rs21;
	fma.rn.f32 	%f123, %f117, %f122, %f115;
	add.f32 	%f124, %f116, %f117;
	ld.local.f32 	%f125, [%rd9+84];
	ld.global.u8 	%rs22, [%rd11+28];
	cvt.rn.f32.u16 	%f126, %rs22;
	fma.rn.f32 	%f211, %f125, %f126, %f119;
	ld.global.u8 	%rs23, [%rd11+29];
	cvt.rn.f32.u16 	%f127, %rs23;
	fma.rn.f32 	%f212, %f125, %f127, %f121;
	ld.global.u8 	%rs24, [%rd11+30];
	cvt.rn.f32.u16 	%f128, %rs24;
	fma.rn.f32 	%f213, %f125, %f128, %f123;
	add.f32 	%f214, %f124, %f125;
	add.s32 	%r68, %r68, 8;
	add.s32 	%r67, %r67, 8;
	add.s32 	%r64, %r64, 8;
	setp.ne.s32 	%p5, %r64, 0;
	@%p5 bra 	$L__BB0_6;
$L__BB0_7:
	setp.eq.s32 	%p6, %r10, 0;
	@%p6 bra 	$L__BB0_15;
	setp.lt.u32 	%p7, %r10, 4;
	@%p7 bra 	$L__BB0_10;
	mul.wide.u32 	%rd12, %r67, 12;
	add.s64 	%rd13, %rd3, %rd12;
	ld.local.f32 	%f130, [%rd13];
	add.s32 	%r52, %r68, %r63;
	mul.wide.s32 	%rd14, %r52, 4;
	add.s64 	%rd15, %rd1, %rd14;
	ld.global.u8 	%rs25, [%rd15];
	cvt.rn.f32.u16 	%f131, %rs25;
	fma.rn.f32 	%f132, %f130, %f131, %f211;
	ld.global.u8 	%rs26, [%rd15+1];
	cvt.rn.f32.u16 	%f133, %rs26;
	fma.rn.f32 	%f134, %f130, %f133, %f212;
	ld.global.u8 	%rs27, [%rd15+2];
	cvt.rn.f32.u16 	%f135, %rs27;
	fma.rn.f32 	%f136, %f130, %f135, %f213;
	add.f32 	%f137, %f214, %f130;
	ld.local.f32 	%f138, [%rd13+12];
	ld.global.u8 	%rs28, [%rd15+4];
	cvt.rn.f32.u16 	%f139, %rs28;
	fma.rn.f32 	%f140, %f138, %f139, %f132;
	ld.global.u8 	%rs29, [%rd15+5];
	cvt.rn.f32.u16 	%f141, %rs29;
	fma.rn.f32 	%f142, %f138, %f141, %f134;
	ld.global.u8 	%rs30, [%rd15+6];
	cvt.rn.f32.u16 	%f143, %rs30;
	fma.rn.f32 	%f144, %f138, %f143, %f136;
	add.f32 	%f145, %f137, %f138;
	ld.local.f32 	%f146, [%rd13+24];
	ld.global.u8 	%rs31, [%rd15+8];
	cvt.rn.f32.u16 	%f147, %rs31;
	fma.rn.f32 	%f148, %f146, %f147, %f140;
	ld.global.u8 	%rs32, [%rd15+9];
	cvt.rn.f32.u16 	%f149, %rs32;
	fma.rn.f32 	%f150, %f146, %f149, %f142;
	ld.global.u8 	%rs33, [%rd15+10];
	cvt.rn.f32.u16 	%f151, %rs33;
	fma.rn.f32 	%f152, %f146, %f151, %f144;
	add.f32 	%f153, %f145, %f146;
	ld.local.f32 	%f154, [%rd13+36];
	ld.global.u8 	%rs34, [%rd15+12];
	cvt.rn.f32.u16 	%f155, %rs34;
	fma.rn.f32 	%f211, %f154, %f155, %f148;
	ld.global.u8 	%rs35, [%rd15+13];
	cvt.rn.f32.u16 	%f156, %rs35;
	fma.rn.f32 	%f212, %f154, %f156, %f150;
	ld.global.u8 	%rs36, [%rd15+14];
	cvt.rn.f32.u16 	%f157, %rs36;
	fma.rn.f32 	%f213, %f154, %f157, %f152;
	add.f32 	%f214, %f153, %f154;
	add.s32 	%r68, %r68, 4;
	add.s32 	%r67, %r67, 4;
$L__BB0_10:
	and.b32  	%r53, %r47, 3;
	setp.eq.s32 	%p8, %r53, 0;
	@%p8 bra 	$L__BB0_15;
	setp.eq.s32 	%p9, %r53, 1;
	@%p9 bra 	$L__BB0_13;
	mul.wide.u32 	%rd16, %r67, 12;
	add.s64 	%rd17, %rd3, %rd16;
	ld.local.f32 	%f159, [%rd17];
	add.s32 	%r55, %r68, %r63;
	mul.wide.s32 	%rd18, %r55, 4;
	add.s64 	%rd19, %rd1, %rd18;
	ld.global.u8 	%rs37, [%rd19];
	cvt.rn.f32.u16 	%f160, %rs37;
	fma.rn.f32 	%f161, %f159, %f160, %f211;
	ld.global.u8 	%rs38, [%rd19+1];
	cvt.rn.f32.u16 	%f162, %rs38;
	fma.rn.f32 	%f163, %f159, %f162, %f212;
	ld.global.u8 	%rs39, [%rd19+2];
	cvt.rn.f32.u16 	%f164, %rs39;
	fma.rn.f32 	%f165, %f159, %f164, %f213;
	add.f32 	%f166, %f214, %f159;
	ld.local.f32 	%f167, [%rd17+12];
	ld.global.u8 	%rs40, [%rd19+4];
	cvt.rn.f32.u16 	%f168, %rs40;
	fma.rn.f32 	%f211, %f167, %f168, %f161;
	ld.global.u8 	%rs41, [%rd19+5];
	cvt.rn.f32.u16 	%f169, %rs41;
	fma.rn.f32 	%f212, %f167, %f169, %f163;
	ld.global.u8 	%rs42, [%rd19+6];
	cvt.rn.f32.u16 	%f170, %rs42;
	fma.rn.f32 	%f213, %f167, %f170, %f165;
	add.f32 	%f214, %f166, %f167;
	add.s32 	%r68, %r68, 2;
	add.s32 	%r67, %r67, 2;
$L__BB0_13:
	and.b32  	%r57, %r47, 1;
	setp.eq.b32 	%p10, %r57, 1;
	not.pred 	%p11, %p10;
	@%p11 bra 	$L__BB0_15;
	mul.wide.u32 	%rd20, %r67, 12;
	add.s64 	%rd21, %rd3, %rd20;
	ld.local.f32 	%f171, [%rd21];
	add.s32 	%r58, %r68, %r63;
	mul.wide.s32 	%rd22, %r58, 4;
	add.s64 	%rd23, %rd1, %rd22;
	ld.global.u8 	%rs43, [%rd23];
	cvt.rn.f32.u16 	%f172, %rs43;
	fma.rn.f32 	%f211, %f171, %f172, %f211;
	ld.global.u8 	%rs44, [%rd23+1];
	cvt.rn.f32.u16 	%f173, %rs44;
	fma.rn.f32 	%f212, %f171, %f173, %f212;
	ld.global.u8 	%rs45, [%rd23+2];
	cvt.rn.f32.u16 	%f174, %rs45;
	fma.rn.f32 	%f213, %f171, %f174, %f213;
	add.f32 	%f214, %f214, %f171;
$L__BB0_15:
	add.s32 	%r63, %r63, %r32;
	add.s32 	%r62, %r62, 1;
	setp.lt.u32 	%p12, %r63, %r5;
	@%p12 bra 	$L__BB0_3;
$L__BB0_16:
	rcp.rn.f32 	%f175, %f214;
	cvta.to.global.u64 	%rd24, %rd4;
	mul.wide.u32 	%rd25, %r1, 4;
	add.s64 	%rd26, %rd24, %rd25;
	mul.f32 	%f176, %f211, %f175;
	cvt.rzi.u32.f32 	%r59, %f176;
	st.global.u8 	[%rd26], %r59;
	mul.f32 	%f177, %f212, %f175;
	cvt.rzi.u32.f32 	%r60, %f177;
	st.global.u8 	[%rd26+1], %r60;
	mul.f32 	%f178, %f213, %f175;
	cvt.rzi.u32.f32 	%r61, %f178;
	st.global.u8 	[%rd26+2], %r61;
$L__BB0_17:
	ret;

}
	// .globl	_Z11pointFilterP5texeljff
.visible .entry _Z11pointFilterP5texeljff(
	.param .u64 .ptr .align 1 _Z11pointFilterP5texeljff_param_0,
	.param .u32 _Z11pointFilterP5texeljff_param_1,
	.param .f32 _Z11pointFilterP5texeljff_param_2,
	.param .f32 _Z11pointFilterP5texeljff_param_3
)
{
	.reg .pred 	%p<2>;
	.reg .b16 	%rs<4>;
	.reg .b32 	%r<9>;
	.reg .b32 	%f<10>;
	.reg .b64 	%rd<5>;
	.reg .b64 	%fd<9>;

	ld.param.u64 	%rd1, [_Z11pointFilterP5texeljff_param_0];
	ld.param.u32 	%r2, [_Z11pointFilterP5texeljff_param_1];
	ld.param.f32 	%f1, [_Z11pointFilterP5texeljff_param_2];
	ld.param.f32 	%f2, [_Z11pointFilterP5texeljff_param_3];
	mov.u32 	%r3, %ctaid.x;
	mov.u32 	%r4, %ntid.x;
	mov.u32 	%r5, %tid.x;
	mad.lo.s32 	%r1, %r3, %r4, %r5;
	setp.ge.u32 	%p1, %r1, %r2;
	@%p1 bra 	$L__BB1_2;
	cvta.to.global.u64 	%rd2, %rd1;
	mul.wide.u32 	%rd3, %r1, 4;
	add.s64 	%rd4, %rd2, %rd3;
	ld.global.u8 	%rs1, [%rd4];
	ld.global.u8 	%rs2, [%rd4+1];
	ld.global.u8 	%rs3, [%rd4+2];
	cvt.f64.f32 	%fd1, %f1;
	cvt.rn.f64.u16 	%fd2, %rs1;
	cvt.rn.f64.u16 	%fd3, %rs2;
	mul.f64 	%fd4, %fd3, 0d3FE2E147AE147AE1;
	fma.rn.f64 	%fd5, %fd2, 0d3FD3333333333333, %fd4;
	cvt.rn.f64.u16 	%fd6, %rs3;
	fma.rn.f64 	%fd7, %fd6, 0d3FBC28F5C28F5C29, %fd5;
	mul.f64 	%fd8, %fd7, %fd1;
	cvt.rn.f32.f64 	%f3, %fd8;
	cvt.rn.f32.u16 	%f4, %rs1;
	fma.rn.f32 	%f5, %f2, %f4, %f3;
	cvt.rzi.u32.f32 	%r6, %f5;
	st.global.u8 	[%rd4], %r6;
	cvt.rn.f32.u16 	%f6, %rs2;
	fma.rn.f32 	%f7, %f2, %f6, %f3;
	cvt.rzi.u32.f32 	%r7, %f7;
	st.global.u8 	[%rd4+1], %r7;
	cvt.rn.f32.u16 	%f8, %rs3;
	fma.rn.f32 	%f9, %f2, %f8, %f3;
	cvt.rzi.u32.f32 	%r8, %f9;
	st.global.u8 	[%rd4+2], %r8;
$L__BB1_2:
	ret;

}


// ===== COMPILED SASS (sm_100) =====

	.target	sm_100

	.elftype	@"ET_EXEC"


//--------------------- .note.nv.tkinfo           --------------------------
	.section	.note.nv.tkinfo,"",@"SHT_NOTE"
	.sectionflags	@"SHF_NOTE_NV_TKINFO"
	.tkinfo
        /*0018*/ 	.word	0x00000002
        /*0030*/ 	.string	""
        /*0030*/ 	.string	"ptxas"
        /*0030*/ 	.string	"Cuda compilation tools, release 13.0, V13.0.88"
        /*0030*/ 	.string	"Build cuda_13.0.r13.0/compiler.36424714_0"
        /*0030*/ 	.string	"-arch sm_100 -m 64 "



//--------------------- .note.nv.cuinfo           --------------------------
	.section	.note.nv.cuinfo,"",@"SHT_NOTE"
	.sectionflags	@"SHF_NOTE_NV_CUINFO"
        /*0018*/ 	.short	0x0002
        /*001a*/ 	.short	0x0064
        /*001c*/ 	.short	0x0082
	.zero		2


//--------------------- .nv.info                  --------------------------
	.section	.nv.info,"",@"SHT_CUDA_INFO"
	.align	4


	//----- nvinfo : EIATTR_REGCOUNT
	.align		4
        /*0000*/ 	.byte	0x04, 0x2f
        /*0002*/ 	.short	(.L_1 - .L_0)
	.align		4
.L_0:
        /*0004*/ 	.word	index@(_Z10areaFilterP5texelS0_jjj10blurMatrix)
        /*0008*/ 	.word	0x00000020


	//----- nvinfo : EIATTR_FRAME_SIZE
	.align		4
.L_1:
        /*000c*/ 	.byte	0x04, 0x11
        /*000e*/ 	.short	(.L_3 - .L_2)
	.align		4
.L_2:
        /*0010*/ 	.word	index@($__internal_0_$__cuda_sm20_rcp_rn_f32_slowpath)
        /*0014*/ 	.word	0x00000000


	//----- nvinfo : EIATTR_FRAME_SIZE
	.align		4
.L_3:
        /*0018*/ 	.byte	0x04, 0x11
        /*001a*/ 	.short	(.L_5 - .L_4)
	.align		4
.L_4:
        /*001c*/ 	.word	index@(_Z10areaFilterP5texelS0_jjj10blurMatrix)
        /*0020*/ 	.word	0x00000000


	//----- nvinfo : EIATTR_REGCOUNT
	.align		4
.L_5:
        /*0024*/ 	.byte	0x04, 0x2f
        /*0026*/ 	.short	(.L_7 - .L_6)
	.align		4
.L_6:
        /*0028*/ 	.word	index@(_Z11pointFilterP5texeljff)
        /*002c*/ 	.word	0x00000010


	//----- nvinfo : EIATTR_FRAME_SIZE
	.align		4
.L_7:
        /*0030*/ 	.byte	0x04, 0x11
        /*0032*/ 	.short	(.L_9 - .L_8)
	.align		4
.L_8:
        /*0034*/ 	.word	index@(_Z11pointFilterP5texeljff)
        /*0038*/ 	.word	0x00000000


	//----- nvinfo : EIATTR_MIN_STACK_SIZE
	.align		4
.L_9:
        /*003c*/ 	.byte	0x04, 0x12
        /*003e*/ 	.short	(.L_11 - .L_10)
	.align		4
.L_10:
        /*0040*/ 	.word	index@(_Z11pointFilterP5texeljff)
        /*0044*/ 	.word	0x00000000


	//----- nvinfo : EIATTR_MIN_STACK_SIZE
	.align		4
.L_11:
        /*0048*/ 	.byte	0x04, 0x12
        /*004a*/ 	.short	(.L_13 - .L_12)
	.align		4
.L_12:
        /*004c*/ 	.word	index@(_Z10areaFilterP5texelS0_jjj10blurMatrix)
        /*0050*/ 	.word	0x00000000
.L_13:


//--------------------- .nv.compat                --------------------------
	.section	.nv.compat,"",@"SHT_CUDA_COMPAT_INFO"
	.align	4
        /*0000*/ 	.byte	0x02, 0x09, 0x00, 0x00, 0x02, 0x02, 0x01, 0x00, 0x02, 0x05, 0x05, 0x00, 0x03, 0x07, 0x01, 0x01
        /*0010*/ 	.byte	0x02, 0x03, 0x00, 0x00, 0x02, 0x06, 0x01, 0x00, 0x04, 0x0b, 0x08, 0x00, 0x01, 0x00, 0x00, 0x00
        /*0020*/ 	.byte	0x00, 0x00, 0x00, 0x00


//--------------------- .nv.info._Z11pointFilterP5texeljff --------------------------
	.section	.nv.info._Z11pointFilterP5texeljff,"",@"SHT_CUDA_INFO"
	.sectionflags	@""
	.align	4


	//----- nvinfo : EIATTR_CUDA_API_VERSION
	.align		4
        /*0000*/ 	.byte	0x04, 0x37
        /*0002*/ 	.short	(.L_15 - .L_14)
.L_14:
        /*0004*/ 	.word	0x00000082


	//----- nvinfo : EIATTR_KPARAM_INFO
	.align		4
.L_15:
        /*0008*/ 	.byte	0x04, 0x17
        /*000a*/ 	.short	(.L_17 - .L_16)
.L_16:
        /*000c*/ 	.word	0x00000000
        /*0010*/ 	.short	0x0003
        /*0012*/ 	.short	0x0010
        /*0014*/ 	.byte	0x00, 0xf0, 0x11, 0x00


	//----- nvinfo : EIATTR_KPARAM_INFO
	.align		4
.L_17:
        /*0018*/ 	.byte	0x04, 0x17
        /*001a*/ 	.short	(.L_19 - .L_18)
.L_18:
        /*001c*/ 	.word	0x00000000
        /*0020*/ 	.short	0x0002
        /*0022*/ 	.short	0x000c
        /*0024*/ 	.byte	0x00, 0xf0, 0x11, 0x00


	//----- nvinfo : EIATTR_KPARAM_INFO
	.align		4
.L_19:
        /*0028*/ 	.byte	0x04, 0x17
        /*002a*/ 	.short	(.L_21 - .L_20)
.L_20:
        /*002c*/ 	.word	0x00000000
        /*0030*/ 	.short	0x0001
        /*0032*/ 	.short	0x0008
        /*0034*/ 	.byte	0x00, 0xf0, 0x11, 0x00


	//----- nvinfo : EIATTR_KPARAM_INFO
	.align		4
.L_21:
        /*0038*/ 	.byte	0x04, 0x17
        /*003a*/ 	.short	(.L_23 - .L_22)
.L_22:
        /*003c*/ 	.word	0x00000000
        /*0040*/ 	.short	0x0000
        /*0042*/ 	.short	0x0000
        /*0044*/ 	.byte	0x00, 0xf5, 0x21, 0x00


	//----- nvinfo : EIATTR_SPARSE_MMA_MASK
	.align		4
.L_23:
        /*0048*/ 	.byte	0x03, 0x50
        /*004a*/ 	.short	0x0000


	//----- nvinfo : EIATTR_MAXREG_COUNT
	.align		4
        /*004c*/ 	.byte	0x03, 0x1b
        /*004e*/ 	.short	0x00ff


	//----- nvinfo : EIATTR_MERCURY_ISA_VERSION
	.align		4
        /*0050*/ 	.byte	0x03, 0x5f
        /*0052*/ 	.short	0x0101


	//----- nvinfo : EIATTR_VRC_CTA_INIT_COUNT
	.align		4
        /*0054*/ 	.byte	0x02, 0x4a
	.zero		1
	.zero		1


	//----- nvinfo : EIATTR_EXIT_INSTR_OFFSETS
	.align		4
        /*0058*/ 	.byte	0x04, 0x1c
        /*005a*/ 	.short	(.L_25 - .L_24)


	//   ....[0]....
.L_24:
        /*005c*/ 	.word	0x00000070


	//   ....[1]....
        /*0060*/ 	.word	0x000002b0


	//----- nvinfo : EIATTR_CBANK_PARAM_SIZE
	.align		4
.L_25:
        /*0064*/ 	.byte	0x03, 0x19
        /*0066*/ 	.short	0x0014


	//----- nvinfo : EIATTR_PARAM_CBANK
	.align		4
        /*0068*/ 	.byte	0x04, 0x0a
        /*006a*/ 	.short	(.L_27 - .L_26)
	.align		4
.L_26:
        /*006c*/ 	.word	index@(.nv.constant0._Z11pointFilterP5texeljff)
        /*0070*/ 	.short	0x0380
        /*0072*/ 	.short	0x0014


	//----- nvinfo : EIATTR_SW_WAR
	.align		4
.L_27:
        /*0074*/ 	.byte	0x04, 0x36
        /*0076*/ 	.short	(.L_29 - .L_28)
.L_28:
        /*0078*/ 	.word	0x00000008
.L_29:


//--------------------- .nv.info._Z10areaFilterP5texelS0_jjj10blurMatrix --------------------------
	.section	.nv.info._Z10areaFilterP5texelS0_jjj10blurMatrix,"",@"SHT_CUDA_INFO"
	.sectionflags	@""
	.align	4


	//----- nvinfo : EIATTR_CUDA_API_VERSION
	.align		4
        /*0000*/ 	.byte	0x04, 0x37
        /*0002*/ 	.short	(.L_31 - .L_30)
.L_30:
        /*0004*/ 	.word	0x00000082


	//----- nvinfo : EIATTR_KPARAM_INFO
	.align		4
.L_31:
        /*0008*/ 	.byte	0x04, 0x17
        /*000a*/ 	.short	(.L_33 - .L_32)
.L_32:
        /*000c*/ 	.word	0x00000000
        /*0010*/ 	.short	0x0005
        /*0012*/ 	.short	0x001c
        /*0014*/ 	.byte	0x00, 0xf0, 0x91, 0x00


	//----- nvinfo : EIATTR_KPARAM_INFO
	.align		4
.L_33:
        /*0018*/ 	.byte	0x04, 0x17
        /*001a*/ 	.short	(.L_35 - .L_34)
.L_34:
        /*001c*/ 	.word	0x00000000
        /*0020*/ 	.short	0x0004
        /*0022*/ 	.short	0x0018
        /*0024*/ 	.byte	0x00, 0xf0, 0x11, 0x00


	//----- nvinfo : EIATTR_KPARAM_INFO
	.align		4
.L_35:
        /*0028*/ 	.byte	0x04, 0x17
        /*002a*/ 	.short	(.L_37 - .L_36)
.L_36:
        /*002c*/ 	.word	0x00000000
        /*0030*/ 	.short	0x0003
        /*0032*/ 	.short	0x0014
        /*0034*/ 	.byte	0x00, 0xf0, 0x11, 0x00


	//----- nvinfo : EIATTR_KPARAM_INFO
	.align		4
.L_37:
        /*0038*/ 	.byte	0x04, 0x17
        /*003a*/ 	.short	(.L_39 - .L_38)
.L_38:
        /*003c*/ 	.word	0x00000000
        /*0040*/ 	.short	0x0002
        /*0042*/ 	.short	0x0010
        /*0044*/ 	.byte	0x00, 0xf0, 0x11, 0x00


	//----- nvinfo : EIATTR_KPARAM_INFO
	.align		4
.L_39:
        /*0048*/ 	.byte	0x04, 0x17
        /*004a*/ 	.short	(.L_41 - .L_40)
.L_40:
        /*004c*/ 	.word	0x00000000
        /*0050*/ 	.short	0x0001
        /*0052*/ 	.short	0x0008
        /*0054*/ 	.byte	0x00, 0xf5, 0x21, 0x00


	//----- nvinfo : EIATTR_KPARAM_INFO
	.align		4
.L_41:
        /*0058*/ 	.byte	0x04, 0x17
        /*005a*/ 	.short	(.L_43 - .L_42)
.L_42:
        /*005c*/ 	.word	0x00000000
        /*0060*/ 	.short	0x0000
        /*0062*/ 	.short	0x0000
        /*0064*/ 	.byte	0x00, 0xf5, 0x21, 0x00


	//----- nvinfo : EIATTR_SPARSE_MMA_MASK
	.align		4
.L_43:
        /*0068*/ 	.byte	0x03, 0x50
        /*006a*/ 	.short	0x0000


	//----- nvinfo : EIATTR_MAXREG_COUNT
	.align		4
        /*006c*/ 	.byte	0x03, 0x1b
        /*006e*/ 	.short	0x00ff


	//----- nvinfo : EIATTR_MERCURY_ISA_VERSION
	.align		4
        /*0070*/ 	.byte	0x03, 0x5f
        /*0072*/ 	.short	0x0101


	//----- nvinfo : EIATTR_VRC_CTA_INIT_COUNT
	.align		4
        /*0074*/ 	.byte	0x02, 0x4a
	.zero		1
	.zero		1


	//----- nvinfo : EIATTR_EXIT_INSTR_OFFSETS
	.align		4
        /*0078*/ 	.byte	0x04, 0x1c
        /*007a*/ 	.short	(.L_45 - .L_44)


	//   ....[0]....
.L_44:
        /*007c*/ 	.word	0x00000070


	//   ....[1]....
        /*0080*/ 	.word	0x00002040


	//----- nvinfo : EIATTR_CRS_STACK_SIZE
	.align		4
.L_45:
        /*0084*/ 	.byte	0x04, 0x1e
        /*0086*/ 	.short	(.L_47 - .L_46)
.L_46:
        /*0088*/ 	.word	0x00000000


	//----- nvinfo : EIATTR_CBANK_PARAM_SIZE
	.align		4
.L_47:
        /*008c*/ 	.byte	0x03, 0x19
        /*008e*/ 	.short	0x0040


	//----- nvinfo : EIATTR_PARAM_CBANK
	.align		4
        /*0090*/ 	.byte	0x04, 0x0a
        /*0092*/ 	.short	(.L_49 - .L_48)
	.align		4
.L_48:
        /*0094*/ 	.word	index@(.nv.constant0._Z10areaFilterP5texelS0_jjj10blurMatrix)
        /*0098*/ 	.short	0x0380
        /*009a*/ 	.short	0x0040


	//----- nvinfo : EIATTR_SW_WAR
	.align		4
.L_49:
        /*009c*/ 	.byte	0x04, 0x36
        /*009e*/ 	.short	(.L_51 - .L_50)
.L_50:
        /*00a0*/ 	.word	0x00000008
.L_51:


//--------------------- .nv.callgraph             --------------------------
	.section	.nv.callgraph,"",@"SHT_CUDA_CALLGRAPH"
	.align	4
	.sectionentsize	8
	.align		4
        /*0000*/ 	.word	0x00000000
	.align		4
        /*0004*/ 	.word	0xffffffff
	.align		4
        /*0008*/ 	.word	0x00000000
	.align		4
        /*000c*/ 	.word	0xfffffffe
	.align		4
        /*0010*/ 	.word	0x00000000
	.align		4
        /*0014*/ 	.word	0xfffffffd
	.align		4
        /*0018*/ 	.word	0x00000000
	.align		4
        /*001c*/ 	.word	0xfffffffc


//--------------------- .text._Z11pointFilterP5texeljff --------------------------
	.section	.text._Z11pointFilterP5texeljff,"ax",@progbits
	.align	128
        .global         _Z11pointFilterP5texeljff
        .type           _Z11pointFilterP5texeljff,@function
        .size           _Z11pointFilterP5texeljff,(.L_x_22 - _Z11pointFilterP5texeljff)
        .other          _Z11pointFilterP5texeljff,@"STO_CUDA_ENTRY STV_DEFAULT"
_Z11pointFilterP5texeljff:
.text._Z11pointFilterP5texeljff:
[----:B------:R-:W-:Y:S01]  /*0000*/  LDC R1, c[0x0][0x37c] ;  /* 0x0000df00ff017b82 */ /* 0x000fe20000000800 */
[----:B------:R-:W0:Y:S07]  /*0010*/  S2R R0, SR_TID.X ;  /* 0x0000000000007919 */ /* 0x000e2e0000002100 */
[----:B------:R-:W0:Y:S01]  /*0020*/  S2UR UR4, SR_CTAID.X ;  /* 0x00000000000479c3 */ /* 0x000e220000002500 */
[----:B------:R-:W1:Y:S07]  /*0030*/  LDCU UR5, c[0x0][0x388] ;  /* 0x00007100ff0577ac */ /* 0x000e6e0008000800 */
[----:B------:R-:W0:Y:S02]  /*0040*/  LDC R5, c[0x0][0x360] ;  /* 0x0000d800ff057b82 */ /* 0x000e240000000800 */
[----:B0-----:R-:W-:-:S05]  /*0050*/  IMAD R5, R5, UR4, R0 ;  /* 0x0000000405057c24 */ /* 0x001fca000f8e0200 */
[----:B-1----:R-:W-:-:S13]  /*0060*/  ISETP.GE.U32.AND P0, PT, R5, UR5, PT ;  /* 0x0000000505007c0c */ /* 0x002fda000bf06070 */
[----:B------:R-:W-:Y:S05]  /*0070*/  @P0 EXIT ;  /* 0x000000000000094d */ /* 0x000fea0003800000 */
[----:B------:R-:W0:Y:S01]  /*0080*/  LDC.64 R2, c[0x0][0x380] ;  /* 0x0000e000ff027b82 */ /* 0x000e220000000a00 */
[----:B------:R-:W1:Y:S01]  /*0090*/  LDCU.64 UR4, c[0x0][0x358] ;  /* 0x00006b00ff0477ac */ /* 0x000e620008000a00 */
[----:B------:R-:W2:Y:S01]  /*00a0*/  LDCU UR6, c[0x0][0x38c] ;  /* 0x00007180ff0677ac */ /* 0x000ea20008000800 */
[----:B0-----:R-:W-:-:S05]  /*00b0*/  IMAD.WIDE.U32 R2, R5, 0x4, R2 ;  /* 0x0000000405027825 */ /* 0x001fca00078e0002 */
[----:B-1----:R-:W3:Y:S04]  /*00c0*/  LDG.E.U8 R10, desc[UR4][R2.64+0x1] ;  /* 0x00000104020a7981 */ /* 0x002ee8000c1e1100 */
[----:B------:R-:W4:Y:S04]  /*00d0*/  LDG.E.U8 R0, desc[UR4][R2.64] ;  /* 0x0000000402007981 */ /* 0x000f28000c1e1100 */
[----:B------:R-:W5:Y:S01]  /*00e0*/  LDG.E.U8 R11, desc[UR4][R2.64+0x2] ;  /* 0x00000204020b7981 */ /* 0x000f62000c1e1100 */
[----:B------:R-:W-:Y:S01]  /*00f0*/  UMOV UR8, 0xae147ae1 ;  /* 0xae147ae100087882 */ /* 0x000fe20000000000 */
[----:B------:R-:W-:Y:S01]  /*0100*/  UMOV UR9, 0x3fe2e147 ;  /* 0x3fe2e14700097882 */ /* 0x000fe20000000000 */
[----:B------:R-:W-:Y:S01]  /*0110*/  UMOV UR7, 0x3fbc28f5 ;  /* 0x3fbc28f500077882 */ /* 0x000fe20000000000 */
[----:B---3--:R-:W0:Y:S08]  /*0120*/  I2F.F64.U16 R6, R10 ;  /* 0x0000000a00067312 */ /* 0x008e300000101800 */
[----:B----4-:R-:W1:Y:S01]  /*0130*/  I2F.F64.U16 R4, R0 ;  /* 0x0000000000047312 */ /* 0x010e620000101800 */
[----:B0-----:R-:W-:-:S07]  /*0140*/  DMUL R6, R6, UR8 ;  /* 0x0000000806067c28 */ /* 0x001fce0008000000 */
[----:B-----5:R0:W3:Y:S01]  /*0150*/  I2F.F64.U16 R8, R11 ;  /* 0x0000000b00087312 */ /* 0x0200e20000101800 */
[----:B------:R-:W-:Y:S01]  /*0160*/  UMOV UR8, 0x33333333 ;  /* 0x3333333300087882 */ /* 0x000fe20000000000 */
[----:B------:R-:W-:Y:S02]  /*0170*/  UMOV UR9, 0x3fd33333 ;  /* 0x3fd3333300097882 */ /* 0x000fe40000000000 */
[----:B-1----:R-:W-:-:S04]  /*0180*/  DFMA R6, R4, UR8, R6 ;  /* 0x0000000804067c2b */ /* 0x002fc80008000006 */
[----:B0-----:R-:W-:Y:S08]  /*0190*/  I2F.U16 R11, R11 ;  /* 0x0000000b000b7306 */ /* 0x001ff00000101000 */
[----:B--2---:R-:W0:Y:S01]  /*01a0*/  F2F.F64.F32 R4, UR6 ;  /* 0x0000000600047d10 */ /* 0x004e220008201800 */
[----:B------:R-:W-:Y:S02]  /*01b0*/  UMOV UR6, 0xc28f5c29 ;  /* 0xc28f5c2900067882 */ /* 0x000fe40000000000 */
[----:B---3--:R-:W-:-:S02]  /*01c0*/  DFMA R6, R8, UR6, R6 ;  /* 0x0000000608067c2b */ /* 0x008fc40008000006 */
[----:B------:R-:W1:Y:S03]  /*01d0*/  LDCU UR6, c[0x0][0x390] ;  /* 0x00007200ff0677ac */ /* 0x000e660008000800 */
[----:B------:R-:W1:Y:S03]  /*01e0*/  I2F.U16 R9, R0 ;  /* 0x0000000000097306 */ /* 0x000e660000101000 */
[----:B0-----:R-:W-:-:S05]  /*01f0*/  DMUL R4, R4, R6 ;  /* 0x0000000604047228 */ /* 0x001fca0000000000 */
[----:B------:R-:W0:Y:S08]  /*0200*/  I2F.U16 R7, R10 ;  /* 0x0000000a00077306 */ /* 0x000e300000101000 */
[----:B------:R-:W1:Y:S02]  /*0210*/  F2F.F32.F64 R4, R4 ;  /* 0x0000000400047310 */ /* 0x000e640000301000 */
[--C-:B-1----:R-:W-:Y:S01]  /*0220*/  FFMA R9, R9, UR6, R4.reuse ;  /* 0x0000000609097c23 */ /* 0x102fe20008000004 */
[--C-:B0-----:R-:W-:Y:S01]  /*0230*/  FFMA R7, R7, UR6, R4.reuse ;  /* 0x0000000607077c23 */ /* 0x101fe20008000004 */
[----:B------:R-:W-:-:S04]  /*0240*/  FFMA R6, R11, UR6, R4 ;  /* 0x000000060b067c23 */ /* 0x000fc80008000004 */
[----:B------:R-:W0:Y:S08]  /*0250*/  F2I.U32.TRUNC.NTZ R9, R9 ;  /* 0x0000000900097305 */ /* 0x000e30000020f000 */
[----:B------:R-:W1:Y:S01]  /*0260*/  F2I.U32.TRUNC.NTZ R7, R7 ;  /* 0x0000000700077305 */ /* 0x000e62000020f000 */
[----:B0-----:R-:W-:Y:S07]  /*0270*/  STG.E.U8 desc[UR4][R2.64], R9 ;  /* 0x0000000902007986 */ /* 0x001fee000c101104 */
[----:B------:R-:W0:Y:S01]  /*0280*/  F2I.U32.TRUNC.NTZ R13, R6 ;  /* 0x00000006000d7305 */ /* 0x000e22000020f000 */
[----:B-1----:R-:W-:Y:S04]  /*0290*/  STG.E.U8 desc[UR4][R2.64+0x1], R7 ;  /* 0x0000010702007986 */ /* 0x002fe8000c101104 */
[----:B0-----:R-:W-:Y:S01]  /*02a0*/  STG.E.U8 desc[UR4][R2.64+0x2], R13 ;  /* 0x0000020d02007986 */ /* 0x001fe2000c101104 */
[----:B------:R-:W-:Y:S05]  /*02b0*/  EXIT ;  /* 0x000000000000794d */ /* 0x000fea0003800000 */
.L_x_0:
[----:B------:R-:W-:-:S00]  /*02c0*/  BRA `(.L_x_0) ;  /* 0xfffffffc00fc7947 */ /* 0x000fc0000383ffff */
[----:B------:R-:W-:-:S00]  /*02d0*/  NOP ;  /* 0x0000000000007918 */ /* 0x000fc00000000000 */
        /* <DEDUP_REMOVED lines=10> */
.L_x_22:


//--------------------- .text._Z10areaFilterP5texelS0_jjj10blurMatrix --------------------------
	.section	.text._Z10areaFilterP5texelS0_jjj10blurMatrix,"ax",@progbits
	.align	128
        .global         _Z10areaFilterP5texelS0_jjj10blurMatrix
        .type           _Z10areaFilterP5texelS0_jjj10blurMatrix,@function
        .size           _Z10areaFilterP5texelS0_jjj10blurMatrix,(.L_x_21 - _Z10areaFilterP5texelS0_jjj10blurMatrix)
        .other          _Z10areaFilterP5texelS0_jjj10blurMatrix,@"STO_CUDA_ENTRY STV_DEFAULT"
_Z10areaFilterP5texelS0_jjj10blurMatrix:
.text._Z10areaFilterP5texelS0_jjj10blurMatrix:
        /* <DEDUP_REMOVED lines=8> */
[----:B------:R-:W0:Y:S01]  /*0080*/  LDC R9, c[0x0][0x394] ;  /* 0x0000e500ff097b82 */ /* 0x000e220000000800 */
[----:B------:R-:W1:Y:S01]  /*0090*/  LDCU.64 UR4, c[0x0][0x358] ;  /* 0x00006b00ff0477ac */ /* 0x000e620008000a00 */
[----:B------:R-:W-:Y:S01]  /*00a0*/  BSSY.RECONVERGENT B1, `(.L_x_1) ;  /* 0x00001e0000017945 */ /* 0x000fe20003800200 */
[----:B------:R-:W-:Y:S01]  /*00b0*/  CS2R R12, SRZ ;  /* 0x00000000000c7805 */ /* 0x000fe2000001ff00 */
[----:B0-----:R-:W0:Y:S01]  /*00c0*/  I2F.U32.RP R4, R9 ;  /* 0x0000000900047306 */ /* 0x001e220000209000 */
[----:B------:R-:W-:-:S07]  /*00d0*/  ISETP.NE.U32.AND P2, PT, R9, RZ, PT ;  /* 0x000000ff0900720c */ /* 0x000fce0003f45070 */
[----:B0-----:R-:W0:Y:S02]  /*00e0*/  MUFU.RCP R4, R4 ;  /* 0x0000000400047308 */ /* 0x001e240000001000 */
[----:B0-----:R-:W-:-:S06]  /*00f0*/  VIADD R2, R4, 0xffffffe ;  /* 0x0ffffffe04027836 */ /* 0x001fcc0000000000 */
[----:B------:R0:W2:Y:S02]  /*0100*/  F2I.FTZ.U32.TRUNC.NTZ R3, R2 ;  /* 0x0000000200037305 */ /* 0x0000a4000021f000 */
[----:B0-----:R-:W-:Y:S02]  /*0110*/  IMAD.MOV.U32 R2, RZ, RZ, RZ ;  /* 0x000000ffff027224 */ /* 0x001fe400078e00ff */
[----:B--2---:R-:W-:-:S04]  /*0120*/  IMAD.MOV R6, RZ, RZ, -R3 ;  /* 0x000000ffff067224 */ /* 0x004fc800078e0a03 */
[----:B------:R-:W-:-:S04]  /*0130*/  IMAD R5, R6, R9, RZ ;  /* 0x0000000906057224 */ /* 0x000fc800078e02ff */
[----:B------:R-:W-:Y:S02]  /*0140*/  IMAD.HI.U32 R3, R3, R5, R2 ;  /* 0x0000000503037227 */ /* 0x000fe400078e0002 */
[----:B------:R-:W0:Y:S04]  /*0150*/  LDC R2, c[0x0][0x398] ;  /* 0x0000e600ff027b82 */ /* 0x000e280000000800 */
[----:B------:R-:W-:-:S04]  /*0160*/  IMAD.HI.U32 R3, R3, R0, RZ ;  /* 0x0000000003037227 */ /* 0x000fc800078e00ff */
[----:B------:R-:W-:-:S04]  /*0170*/  IMAD.MOV R5, RZ, RZ, -R3 ;  /* 0x000000ffff057224 */ /* 0x000fc800078e0a03 */
[----:B------:R-:W-:-:S05]  /*0180*/  IMAD R5, R9, R5, R0 ;  /* 0x0000000509057224 */ /* 0x000fca00078e0200 */
[----:B------:R-:W-:-:S13]  /*0190*/  ISETP.GE.U32.AND P0, PT, R5, R9, PT ;  /* 0x000000090500720c */ /* 0x000fda0003f06070 */
[----:B------:R-:W-:Y:S02]  /*01a0*/  @P0 IMAD.IADD R5, R5, 0x1, -R9 ;  /* 0x0000000105050824 */ /* 0x000fe400078e0a09 */
[----:B------:R-:W-:-:S03]  /*01b0*/  @P0 VIADD R3, R3, 0x1 ;  /* 0x0000000103030836 */ /* 0x000fc60000000000 */
[----:B------:R-:W-:-:S13]  /*01c0*/  ISETP.GE.U32.AND P1, PT, R5, R9, PT ;  /* 0x000000090500720c */ /* 0x000fda0003f26070 */
[----:B------:R-:W-:Y:S01]  /*01d0*/  @P1 VIADD R3, R3, 0x1 ;  /* 0x0000000103031836 */ /* 0x000fe20000000000 */
[----:B------:R-:W-:-:S04]  /*01e0*/  @!P2 LOP3.LUT R3, RZ, R9, RZ, 0x33, !PT ;  /* 0x00000009ff03a212 */ /* 0x000fc800078e33ff */
[C---:B0-----:R-:W-:Y:S01]  /*01f0*/  VIADDMNMX.U32 R2, R3.reuse, 0x1, R2, PT ;  /* 0x0000000103027846 */ /* 0x041fe20003800002 */
[----:B------:R-:W-:Y:S02]  /*0200*/  VIADD R8, R3, 0xffffffff ;  /* 0xffffffff03087836 */ /* 0x000fe40000000000 */
[----:B------:R-:W-:Y:S02]  /*0210*/  IMAD.MOV R6, RZ, RZ, -R3 ;  /* 0x000000ffff067224 */ /* 0x000fe400078e0a03 */
[-C--:B------:R-:W-:Y:S02]  /*0220*/  IMAD R4, R8, R9.reuse, RZ ;  /* 0x0000000908047224 */ /* 0x080fe400078e02ff */
[----:B------:R-:W-:Y:S02]  /*0230*/  IMAD R2, R2, R9, RZ ;  /* 0x0000000902027224 */ /* 0x000fe400078e02ff */
[----:B------:R-:W-:Y:S01]  /*0240*/  IMAD R6, R9, R6, R0 ;  /* 0x0000000609067224 */ /* 0x000fe200078e0200 */
[----:B------:R-:W-:Y:S01]  /*0250*/  VIMNMX R7, PT, PT, RZ, R4, !PT ;  /* 0x00000004ff077248 */ /* 0x000fe20007fe0100 */
[----:B------:R-:W-:-:S02]  /*0260*/  IMAD.MOV.U32 R4, RZ, RZ, RZ ;  /* 0x000000ffff047224 */ /* 0x000fc400078e00ff */
[----:B------:R-:W-:Y:S01]  /*0270*/  IMAD.MOV.U32 R3, RZ, RZ, RZ ;  /* 0x000000ffff037224 */ /* 0x000fe200078e00ff */
[----:B------:R-:W-:Y:S02]  /*0280*/  ISETP.GE.U32.AND P0, PT, R7, R2, PT ;  /* 0x000000020700720c */ /* 0x000fe40003f06070 */
[----:B------:R-:W-:-:S11]  /*0290*/  VIADDMNMX.U32 R5, R6, 0x1, R9, PT ;  /* 0x0000000106057846 */ /* 0x000fd60003800009 */
[----:B-1----:R-:W-:Y:S05]  /*02a0*/  @P0 BRA `(.L_x_2) ;  /* 0x0000001800fc0947 */ /* 0x002fea0003800000 */
[----:B------:R-:W-:Y:S01]  /*02b0*/  VIADD R6, R6, 0xffffffff ;  /* 0xffffffff06067836 */ /* 0x000fe20000000000 */
[----:B------:R-:W-:Y:S02]  /*02c0*/  VIMNMX R8, PT, PT, RZ, R8, PT ;  /* 0x00000008ff087248 */ /* 0x000fe40003fe0100 */
[----:B------:R-:W-:Y:S01]  /*02d0*/  CS2R R12, SRZ ;  /* 0x00000000000c7805 */ /* 0x000fe2000001ff00 */
[----:B------:R-:W-:Y:S01]  /*02e0*/  IMAD.MOV.U32 R3, RZ, RZ, RZ ;  /* 0x000000ffff037224 */ /* 0x000fe200078e00ff */
[-C--:B------:R-:W-:Y:S01]  /*02f0*/  VIMNMX R9, PT, PT, RZ, R6.reuse, PT ;  /* 0x00000006ff097248 */ /* 0x080fe20003fe0100 */
[----:B------:R-:W-:Y:S01]  /*0300*/  IMAD.MOV.U32 R4, RZ, RZ, RZ ;  /* 0x000000ffff047224 */ /* 0x000fe200078e00ff */
[----:B------:R-:W-:Y:S01]  /*0310*/  VIMNMX R6, PT, PT, RZ, R6, !PT ;  /* 0x00000006ff067248 */ /* 0x000fe20007fe0100 */
[----:B------:R-:W-:Y:S02]  /*0320*/  IMAD.MOV R8, RZ, RZ, -R8 ;  /* 0x000000ffff087224 */ /* 0x000fe400078e0a08 */
[----:B------:R-:W-:-:S02]  /*0330*/  IMAD.MOV R9, RZ, RZ, -R9 ;  /* 0x000000ffff097224 */ /* 0x000fc400078e0a09 */
[----:B------:R-:W-:-:S07]  /*0340*/  IMAD.IADD R18, R5, 0x1, -R6 ;  /* 0x0000000105127824 */ /* 0x000fce00078e0a06 */
.L_x_12:
[----:B------:R-:W-:Y:S01]  /*0350*/  ISETP.GE.U32.AND P0, PT, R6, R5, PT ;  /* 0x000000050600720c */ /* 0x000fe20003f06070 */
[----:B------:R-:W-:-:S12]  /*0360*/  BSSY.RECONVERGENT B0, `(.L_x_3) ;  /* 0x00001ae000007945 */ /* 0x000fd80003800200 */
[----:B------:R-:W-:Y:S05]  /*0370*/  @P0 BRA `(.L_x_4) ;  /* 0x0000001800b00947 */ /* 0x000fea0003800000 */
[----:B------:R-:W-:Y:S01]  /*0380*/  IMAD.IADD R10, R6, 0x1, -R5 ;  /* 0x00000001060a7824 */ /* 0x000fe200078e0a05 */
[----:B------:R-:W-:Y:S01]  /*0390*/  BSSY.RECONVERGENT B2, `(.L_x_5) ;  /* 0x00000de000027945 */ /* 0x000fe20003800200 */
[----:B------:R-:W-:Y:S02]  /*03a0*/  IMAD.MOV.U32 R11, RZ, RZ, R9 ;  /* 0x000000ffff0b7224 */ /* 0x000fe400078e0009 */
[----:B------:R-:W-:Y:S01]  /*03b0*/  IMAD.MOV.U32 R20, RZ, RZ, R6 ;  /* 0x000000ffff147224 */ /* 0x000fe200078e0006 */
[----:B------:R-:W-:Y:S01]  /*03c0*/  ISETP.GT.U32.AND P0, PT, R10, -0x8, PT ;  /* 0xfffffff80a00780c */ /* 0x000fe20003f04070 */
[----:B------:R-:W-:-:S12]  /*03d0*/  IMAD.SHL.U32 R10, R8, 0x4, RZ ;  /* 0x00000004080a7824 */ /* 0x000fd800078e00ff */
[----:B------:R-:W-:Y:S05]  /*03e0*/  @P0 BRA `(.L_x_6) ;  /* 0x0000000c00600947 */ /* 0x000fea0003800000 */
[----:B------:R-:W0:Y:S01]  /*03f0*/  LDC.64 R14, c[0x0][0x388] ;  /* 0x0000e200ff0e7b82 */ /* 0x000e220000000a00 */
[----:B------:R-:W-:Y:S01]  /*0400*/  LOP3.LUT R24, R18, 0xfffffff8, RZ, 0xc0, !PT ;  /* 0xfffffff812187812 */ /* 0x000fe200078ec0ff */
[----:B------:R-:W-:Y:S02]  /*0410*/  IMAD.MOV.U32 R11, RZ, RZ, R9 ;  /* 0x000000ffff0b7224 */ /* 0x000fe400078e0009 */
[----:B------:R-:W-:Y:S02]  /*0420*/  IMAD.MOV.U32 R20, RZ, RZ, R6 ;  /* 0x000000ffff147224 */ /* 0x000fe400078e0006 */
[----:B------:R-:W-:-:S07]  /*0430*/  IMAD.MOV R24, RZ, RZ, -R24 ;  /* 0x000000ffff187224 */ /* 0x000fce00078e0a18 */
.L_x_7:
[----:B------:R-:W-:Y:S02]  /*0440*/  IMAD R26, R11, 0xc, R10 ;  /* 0x0000000c0b1a7824 */ /* 0x000fe400078e020a */
[----:B------:R-:W-:-:S03]  /*0450*/  IMAD.IADD R17, R20, 0x1, R7 ;  /* 0x0000000114117824 */ /* 0x000fc600078e0207 */
[C---:B------:R-:W-:Y:S02]  /*0460*/  ISETP.EQ.AND P4, PT, R26.reuse, -0x18, PT ;  /* 0xffffffe81a00780c */ /* 0x040fe40003f82270 */
[C---:B------:R-:W-:Y:S02]  /*0470*/  ISETP.EQ.AND P0, PT, R26.reuse, -0x14, PT ;  /* 0xffffffec1a00780c */ /* 0x040fe40003f02270 */
[C---:B------:R-:W-:Y:S02]  /*0480*/  ISETP.EQ.AND P1, PT, R26.reuse, -0xc, PT ;  /* 0xfffffff41a00780c */ /* 0x040fe40003f22270 */
[C---:B------:R-:W-:Y:S02]  /*0490*/  ISETP.EQ.AND P5, PT, R26.reuse, 0x4, PT ;  /* 0x000000041a00780c */ /* 0x040fe40003fa2270 */
[----:B------:R-:W-:Y:S02]  /*04a0*/  P2R R16, PR, RZ, 0x2 ;  /* 0x00000002ff107803 */ /* 0x000fe40000000000 */
[----:B------:R-:W-:-:S02]  /*04b0*/  ISETP.EQ.AND P2, PT, R26, 0x10, PT ;  /* 0x000000101a00780c */ /* 0x000fc40003f42270 */
[C---:B------:R-:W-:Y:S01]  /*04c0*/  ISETP.EQ.AND P6, PT, R26.reuse, 0x14, PT ;  /* 0x000000141a00780c */ /* 0x040fe20003fc2270 */
[----:B------:R-:W1:Y:S01]  /*04d0*/  @P4 LDC R23, c[0x0][0x39c] ;  /* 0x0000e700ff174b82 */ /* 0x000e620000000800 */
[----:B------:R-:W-:Y:S02]  /*04e0*/  ISETP.EQ.AND P3, PT, R26, 0x18, PT ;  /* 0x000000181a00780c */ /* 0x000fe40003f62270 */
[----:B------:R-:W-:Y:S02]  /*04f0*/  P2R R28, PR, RZ, 0x20 ;  /* 0x00000020ff1c7803 */ /* 0x000fe40000000000 */
[----:B------:R-:W-:-:S03]  /*0500*/  P2R R27, PR, RZ, 0x40 ;  /* 0x00000040ff1b7803 */ /* 0x000fc60000000000 */
[----:B------:R-:W2:Y:S08]  /*0510*/  @P1 LDC R22, c[0x0][0x39c] ;  /* 0x0000e700ff161b82 */ /* 0x000eb00000000800 */
[----:B-1----:R-:W1:Y:S01]  /*0520*/  @P0 LDC R23, c[0x0][0x3a0] ;  /* 0x0000e800ff170b82 */ /* 0x002e620000000800 */
[----:B------:R-:W-:-:S13]  /*0530*/  ISETP.EQ.AND P0, PT, R26, -0x10, PT ;  /* 0xfffffff01a00780c */ /* 0x000fda0003f02270 */
[----:B-1----:R-:W1:Y:S01]  /*0540*/  @P0 LDC R23, c[0x0][0x3a4] ;  /* 0x0000e900ff170b82 */ /* 0x002e620000000800 */
[----:B------:R-:W-:-:S13]  /*0550*/  ISETP.EQ.AND P0, PT, R26, -0x8, PT ;  /* 0xfffffff81a00780c */ /* 0x000fda0003f02270 */
[----:B--2---:R-:W2:Y:S08]  /*0560*/  @P0 LDC R22, c[0x0][0x3a0] ;  /* 0x0000e800ff160b82 */ /* 0x004eb00000000800 */
[----:B-1----:R-:W1:Y:S01]  /*0570*/  @P1 LDC R23, c[0x0][0x3a8] ;  /* 0x0000ea00ff171b82 */ /* 0x002e620000000800 */
[----:B------:R-:W-:-:S07]  /*0580*/  ISETP.EQ.AND P1, PT, R26, 0x8, PT ;  /* 0x000000081a00780c */ /* 0x000fce0003f22270 */
[----:B-1----:R-:W1:Y:S01]  /*0590*/  @P0 LDC R23, c[0x0][0x3ac] ;  /* 0x0000eb00ff170b82 */ /* 0x002e620000000800 */
[----:B------:R-:W-:-:S13]  /*05a0*/  ISETP.EQ.AND P0, PT, R26, -0x4, PT ;  /* 0xfffffffc1a00780c */ /* 0x000fda0003f02270 */
[----:B--2---:R-:W2:Y:S08]  /*05b0*/  @P0 LDC R22, c[0x0][0x3a4] ;  /* 0x0000e900ff160b82 */ /* 0x004eb00000000800 */
[----:B-1----:R-:W1:Y:S01]  /*05c0*/  @P0 LDC R23, c[0x0][0x3b0] ;  /* 0x0000ec00ff170b82 */ /* 0x002e620000000800 */
[----:B------:R-:W-:-:S13]  /*05d0*/  ISETP.EQ.AND P0, PT, R26, RZ, PT ;  /* 0x000000ff1a00720c */ /* 0x000fda0003f02270 */
[----:B------:R-:W3:Y:S08]  /*05e0*/  @P0 LDC R21, c[0x0][0x39c] ;  /* 0x0000e700ff150b82 */ /* 0x000ef00000000800 */
[----:B--2---:R-:W2:Y:S08]  /*05f0*/  @P0 LDC R22, c[0x0][0x3a8] ;  /* 0x0000ea00ff160b82 */ /* 0x004eb00000000800 */
[----:B-1----:R-:W1:Y:S01]  /*0600*/  @P0 LDC R23, c[0x0][0x3b4] ;  /* 0x0000ed00ff170b82 */ /* 0x002e620000000800 */
[----:B------:R-:W-:-:S07]  /*0610*/  ISETP.EQ.AND P0, PT, R26, 0xc, PT ;  /* 0x0000000c1a00780c */ /* 0x000fce0003f02270 */
[----:B---3--:R-:W3:Y:S08]  /*0620*/  @P5 LDC R21, c[0x0][0x3a0] ;  /* 0x0000e800ff155b82 */ /* 0x008ef00000000800 */
[----:B--2---:R-:W2:Y:S01]  /*0630*/  @P5 LDC R22, c[0x0][0x3ac] ;  /* 0x0000eb00ff165b82 */ /* 0x004ea20000000800 */
[----:B------:R-:W-:-:S07]  /*0640*/  ISETP.EQ.AND P5, PT, R26, -0x20, PT ;  /* 0xffffffe01a00780c */ /* 0x000fce0003fa2270 */
[----:B---3--:R-:W3:Y:S08]  /*0650*/  @P1 LDC R21, c[0x0][0x3a4] ;  /* 0x0000e900ff151b82 */ /* 0x008ef00000000800 */
[----:B--2---:R-:W2:Y:S01]  /*0660*/  @P1 LDC R22, c[0x0][0x3b0] ;  /* 0x0000ec00ff161b82 */ /* 0x004ea20000000800 */
[----:B------:R-:W-:-:S07]  /*0670*/  ISETP.EQ.AND P1, PT, R26, -0x14, PT ;  /* 0xffffffec1a00780c */ /* 0x000fce0003f22270 */
[----:B---3--:R-:W3:Y:S08]  /*0680*/  @P0 LDC R21, c[0x0][0x3a8] ;  /* 0x0000ea00ff150b82 */ /* 0x008ef00000000800 */
[----:B--2---:R-:W2:Y:S01]  /*0690*/  @P0 LDC R22, c[0x0][0x3b4] ;  /* 0x0000ed00ff160b82 */ /* 0x004ea20000000800 */
[----:B------:R-:W-:-:S07]  /*06a0*/  ISETP.EQ.AND P0, PT, R26, 0x1c, PT ;  /* 0x0000001c1a00780c */ /* 0x000fce0003f02270 */
[----:B---3--:R-:W3:Y:S08]  /*06b0*/  @P2 LDC R21, c[0x0][0x3ac] ;  /* 0x0000eb00ff152b82 */ /* 0x008ef00000000800 */
[----:B--2---:R-:W2:Y:S08]  /*06c0*/  @P2 LDC R22, c[0x0][0x3b8] ;  /* 0x0000ee00ff162b82 */ /* 0x004eb00000000800 */
[----:B---3--:R-:W3:Y:S01]  /*06d0*/  @P6 LDC R21, c[0x0][0x3b0] ;  /* 0x0000ec00ff156b82 */ /* 0x008ee20000000800 */
[----:B------:R-:W-:-:S07]  /*06e0*/  ISETP.EQ.AND P6, PT, R26, -0x1c, PT ;  /* 0xffffffe41a00780c */ /* 0x000fce0003fc2270 */
[----:B---3--:R-:W3:Y:S01]  /*06f0*/  @P3 LDC R21, c[0x0][0x3b4] ;  /* 0x0000ed00ff153b82 */ /* 0x008ee20000000800 */
[----:B------:R-:W-:-:S07]  /*0700*/  ISETP.EQ.AND P3, PT, R26, -0x10, PT ;  /* 0xfffffff01a00780c */ /* 0x000fce0003f62270 */
[----:B---3--:R-:W3:Y:S01]  /*0710*/  @P0 LDC R21, c[0x0][0x3b8] ;  /* 0x0000ee00ff150b82 */ /* 0x008ee20000000800 */
[----:B------:R-:W-:-:S13]  /*0720*/  ISETP.EQ.AND P0, PT, R26, -0x24, PT ;  /* 0xffffffdc1a00780c */ /* 0x000fda0003f02270 */
[----:B------:R-:W4:Y:S08]  /*0730*/  @P0 LDC R19, c[0x0][0x39c] ;  /* 0x0000e700ff130b82 */ /* 0x000f300000000800 */
[----:B----4-:R-:W4:Y:S08]  /*0740*/  @P5 LDC R19, c[0x0][0x3a0] ;  /* 0x0000e800ff135b82 */ /* 0x010f300000000800 */
[----:B----4-:R-:W4:Y:S08]  /*0750*/  @P6 LDC R19, c[0x0][0x3a4] ;  /* 0x0000e900ff136b82 */ /* 0x010f300000000800 */
[----:B----4-:R-:W4:Y:S08]  /*0760*/  @P4 LDC R19, c[0x0][0x3a8] ;  /* 0x0000ea00ff134b82 */ /* 0x010f300000000800 */
[----:B----4-:R-:W4:Y:S01]  /*0770*/  @P1 LDC R19, c[0x0][0x3ac] ;  /* 0x0000eb00ff131b82 */ /* 0x010f220000000800 */
[----:B------:R-:W-:Y:S01]  /*0780*/  ISETP.NE.AND P1, PT, R16, RZ, PT ;  /* 0x000000ff1000720c */ /* 0x000fe20003f25270 */
[----:B0-----:R-:W-:-:S05]  /*0790*/  IMAD.WIDE R16, R17, 0x4, R14 ;  /* 0x0000000411107825 */ /* 0x001fca00078e020e */
[----:B------:R-:W5:Y:S01]  /*07a0*/  LDG.E.U8 R25, desc[UR4][R16.64] ;  /* 0x0000000410197981 */ /* 0x000f62000c1e1100 */
[----:B----4-:R-:W0:Y:S08]  /*07b0*/  @P3 LDC R19, c[0x0][0x3b0] ;  /* 0x0000ec00ff133b82 */ /* 0x010e300000000800 */
[----:B0-----:R-:W0:Y:S01]  /*07c0*/  @P1 LDC R19, c[0x0][0x3b4] ;  /* 0x0000ed00ff131b82 */ /* 0x001e220000000800 */
[----:B------:R-:W-:-:S13]  /*07d0*/  ISETP.EQ.AND P1, PT, R26, 0x20, PT ;  /* 0x000000201a00780c */ /* 0x000fda0003f22270 */
[----:B---3--:R-:W3:Y:S01]  /*07e0*/  @P1 LDC R21, c[0x0][0x3bc] ;  /* 0x0000ef00ff151b82 */ /* 0x008ee20000000800 */
[----:B-----5:R-:W-:-:S05]  /*07f0*/  I2FP.F32.U32 R25, R25 ;  /* 0x0000001900197245 */ /* 0x020fca0000201000 */
[----:B---3--:R-:W-:Y:S02]  /*0800*/  FFMA R13, R25, R21, R13 ;  /* 0x00000015190d7223 */ /* 0x008fe4000000000d */
[----:B------:R-:W3:Y:S02]  /*0810*/  LDG.E.U8 R25, desc[UR4][R16.64+0x1] ;  /* 0x0000010410197981 */ /* 0x000ee4000c1e1100 */
[----:B---3--:R-:W-:-:S05]  /*0820*/  I2FP.F32.U32 R25, R25 ;  /* 0x0000001900197245 */ /* 0x008fca0000201000 */
[----:B------:R-:W-:Y:S02]  /*0830*/  FFMA R25, R25, R21, R4 ;  /* 0x0000001519197223 */ /* 0x000fe40000000004 */
[----:B------:R-:W3:Y:S01]  /*0840*/  LDG.E.U8 R4, desc[UR4][R16.64+0x2] ;  /* 0x0000020410047981 */ /* 0x000ee2000c1e1100 */
[C---:B------:R-:W-:Y:S02]  /*0850*/  ISETP.EQ.AND P1, PT, R26.reuse, -0x30, PT ;  /* 0xffffffd01a00780c */ /* 0x040fe40003f22270 */
[C---:B------:R-:W-:Y:S02]  /*0860*/  ISETP.EQ.AND P2, PT, R26.reuse, -0x2c, PT ;  /* 0xffffffd41a00780c */ /* 0x040fe40003f42270 */
[----:B------:R-:W-:Y:S02]  /*0870*/  ISETP.EQ.AND P3, PT, R26, -0x28, PT ;  /* 0xffffffd81a00780c */ /* 0x000fe40003f62270 */
[----:B---3--:R-:W-:-:S05]  /*0880*/  I2FP.F32.U32 R4, R4 ;  /* 0x0000000400047245 */ /* 0x008fca0000201000 */
[----:B------:R-:W-:Y:S02]  /*0890*/  FFMA R29, R4, R21, R3 ;  /* 0x00000015041d7223 */ /* 0x000fe40000000003 */
[----:B------:R-:W3:Y:S01]  /*08a0*/  LDG.E.U8 R4, desc[UR4][R16.64+0x4] ;  /* 0x0000040410047981 */ /* 0x000ee2000c1e1100 */
[----:B------:R-:W4:Y:S08]  /*08b0*/  @P1 LDC R3, c[0x0][0x39c] ;  /* 0x0000e700ff031b82 */ /* 0x000f300000000800 */
[----:B----4-:R-:W4:Y:S08]  /*08c0*/  @P2 LDC R3, c[0x0][0x3a0] ;  /* 0x0000e800ff032b82 */ /* 0x010f300000000800 */
[----:B----4-:R-:W4:Y:S08]  /*08d0*/  @P3 LDC R3, c[0x0][0x3a4] ;  /* 0x0000e900ff033b82 */ /* 0x010f300000000800 */
[----:B----4-:R-:W4:Y:S08]  /*08e0*/  @P0 LDC R3, c[0x0][0x3a8] ;  /* 0x0000ea00ff030b82 */ /* 0x010f300000000800 */
[----:B----4-:R-:W4:Y:S08]  /*08f0*/  @P5 LDC R3, c[0x0][0x3ac] ;  /* 0x0000eb00ff035b82 */ /* 0x010f300000000800 */
[----:B----4-:R-:W4:Y:S01]  /*0900*/  @P6 LDC R3, c[0x0][0x3b0] ;  /* 0x0000ec00ff036b82 */ /* 0x010f220000000800 */
[----:B------:R-:W-:-:S13]  /*0910*/  ISETP.NE.AND P6, PT, R27, RZ, PT ;  /* 0x000000ff1b00720c */ /* 0x000fda0003fc5270 */
[----:B--2---:R-:W2:Y:S01]  /*0920*/  @P6 LDC R22, c[0x0][0x3bc] ;  /* 0x0000ef00ff166b82 */ /* 0x004ea20000000800 */
[----:B------:R-:W-:Y:S02]  /*0930*/  FADD R21, R12, R21 ;  /* 0x000000150c157221 */ /* 0x000fe40000000000 */
[----:B------:R-:W5:Y:S01]  /*0940*/  LDG.E.U8 R12, desc[UR4][R16.64+0x5] ;  /* 0x00000504100c7981 */ /* 0x000f62000c1e1100 */
[----:B---3--:R-:W-:-:S05]  /*0950*/  I2FP.F32.U32 R4, R4 ;  /* 0x0000000400047245 */ /* 0x008fca0000201000 */
[----:B--2---:R-:W-:Y:S02]  /*0960*/  FFMA R4, R4, R22, R13 ;  /* 0x0000001604047223 */ /* 0x004fe4000000000d */
[----:B------:R-:W2:Y:S01]  /*0970*/  LDG.E.U8 R13, desc[UR4][R16.64+0x6] ;  /* 0x00000604100d7981 */ /* 0x000ea2000c1e1100 */
[----:B------:R-:W-:Y:S02]  /*0980*/  ISETP.NE.AND P5, PT, R28, RZ, PT ;  /* 0x000000ff1c00720c */ /* 0x000fe40003fa5270 */
[----:B-----5:R-:W-:-:S05]  /*0990*/  I2FP.F32.U32 R12, R12 ;  /* 0x0000000c000c7245 */ /* 0x020fca0000201000 */
[----:B------:R-:W-:Y:S01]  /*09a0*/  FFMA R12, R12, R22, R25 ;  /* 0x000000160c0c7223 */ /* 0x000fe20000000019 */
[----:B--2---:R-:W-:-:S05]  /*09b0*/  I2FP.F32.U32 R28, R13 ;  /* 0x0000000d001c7245 */ /* 0x004fca0000201000 */
[----:B------:R-:W-:Y:S01]  /*09c0*/  FFMA R28, R28, R22, R29 ;  /* 0x000000161c1c7223 */ /* 0x000fe2000000001d */
[----:B------:R-:W-:Y:S02]  /*09d0*/  FADD R22, R21, R22 ;  /* 0x0000001615167221 */ /* 0x000fe40000000000 */
[----:B------:R-:W2:Y:S01]  /*09e0*/  LDG.E.U8 R21, desc[UR4][R16.64+0x8] ;  /* 0x0000080410157981 */ /* 0x000ea2000c1e1100 */
[----:B----4-:R-:W3:Y:S01]  /*09f0*/  @P4 LDC R3, c[0x0][0x3b4] ;  /* 0x0000ed00ff034b82 */ /* 0x010ee20000000800 */
[----:B------:R-:W-:-:S13]  /*0a00*/  ISETP.EQ.AND P4, PT, R26, -0x3c, PT ;  /* 0xffffffc41a00780c */ /* 0x000fda0003f82270 */
[----:B------:R-:W4:Y:S08]  /*0a10*/  @P4 LDC R13, c[0x0][0x39c] ;  /* 0x0000e700ff0d4b82 */ /* 0x000f300000000800 */
[----:B-1----:R-:W1:Y:S01]  /*0a20*/  @P5 LDC R23, c[0x0][0x3b8] ;  /* 0x0000ee00ff175b82 */ /* 0x002e620000000800 */
[C---:B------:R-:W-:Y:S02]  /*0a30*/  ISETP.EQ.AND P5, PT, R26.reuse, -0x38, PT ;  /* 0xffffffc81a00780c */ /* 0x040fe40003fa2270 */
[----:B------:R-:W-:-:S11]  /*0a40*/  ISETP.EQ.AND P6, PT, R26, -0x34, PT ;  /* 0xffffffcc1a00780c */ /* 0x000fd60003fc2270 */
[----:B----4-:R-:W4:Y:S08]  /*0a50*/  @P5 LDC R13, c[0x0][0x3a0] ;  /* 0x0000e800ff0d5b82 */ /* 0x010f300000000800 */
[----:B----4-:R-:W4:Y:S08]  /*0a60*/  @P6 LDC R13, c[0x0][0x3a4] ;  /* 0x0000e900ff0d6b82 */ /* 0x010f300000000800 */
[----:B----4-:R-:W4:Y:S01]  /*0a70*/  @P1 LDC R13, c[0x0][0x3a8] ;  /* 0x0000ea00ff0d1b82 */ /* 0x010f220000000800 */
[----:B------:R-:W-:-:S07]  /*0a80*/  P2R R25, PR, RZ, 0x4 ;  /* 0x00000004ff197803 */ /* 0x000fce0000000000 */
[----:B----4-:R-:W4:Y:S01]  /*0a90*/  @P2 LDC R13, c[0x0][0x3ac] ;  /* 0x0000eb00ff0d2b82 */ /* 0x010f220000000800 */
[----:B------:R-:W-:-:S13]  /*0aa0*/  ISETP.EQ.AND P2, PT, R26, 0x8, PT ;  /* 0x000000081a00780c */ /* 0x000fda0003f42270 */
[----:B-1----:R-:W1:Y:S01]  /*0ab0*/  @P2 LDC R23, c[0x0][0x3bc] ;  /* 0x0000ef00ff172b82 */ /* 0x002e620000000800 */
[----:B--2---:R-:W-:-:S05]  /*0ac0*/  I2FP.F32.U32 R21, R21 ;  /* 0x0000001500157245 */ /* 0x004fca0000201000 */
[----:B-1----:R-:W-:Y:S02]  /*0ad0*/  FFMA R4, R21, R23, R4 ;  /* 0x0000001715047223 */ /* 0x002fe40000000004 */
[----:B------:R-:W2:Y:S02]  /*0ae0*/  LDG.E.U8 R21, desc[UR4][R16.64+0x9] ;  /* 0x0000090410157981 */ /* 0x000ea4000c1e1100 */
[----:B--2---:R-:W-:-:S05]  /*0af0*/  I2FP.F32.U32 R21, R21 ;  /* 0x0000001500157245 */ /* 0x004fca0000201000 */
[----:B------:R-:W-:Y:S02]  /*0b00*/  FFMA R21, R21, R23, R12 ;  /* 0x0000001715157223 */ /* 0x000fe4000000000c */
[----:B------:R-:W2:Y:S01]  /*0b10*/  LDG.E.U8 R12, desc[UR4][R16.64+0xa] ;  /* 0x00000a04100c7981 */ /* 0x000ea2000c1e1100 */
[----:B------:R-:W-:Y:S01]  /*0b20*/  FADD R22, R22, R23 ;  /* 0x0000001716167221 */ /* 0x000fe20000000000 */
[----:B----4-:R-:W1:Y:S01]  /*0b30*/  @P3 LDC R13, c[0x0][0x3b0] ;  /* 0x0000ec00ff0d3b82 */ /* 0x010e620000000800 */
[C---:B------:R-:W-:Y:S02]  /*0b40*/  ISETP.EQ.AND P2, PT, R26.reuse, -0x8, PT ;  /* 0xfffffff81a00780c */ /* 0x040fe40003f42270 */
[----:B------:R-:W-:Y:S02]  /*0b50*/  P2R R27, PR, RZ, 0x8 ;  /* 0x00000008ff1b7803 */ /* 0x000fe40000000000 */
[----:B------:R-:W-:-:S03]  /*0b60*/  ISETP.EQ.AND P3, PT, R26, -0x20, PT ;  /* 0xffffffe01a00780c */ /* 0x000fc60003f62270 */
[----:B-1----:R-:W1:Y:S08]  /*0b70*/  @P0 LDC R13, c[0x0][0x3b4] ;  /* 0x0000ed00ff0d0b82 */ /* 0x002e700000000800 */
[----:B0-----:R-:W0:Y:S01]  /*0b80*/  @P2 LDC R19, c[0x0][0x3b8] ;  /* 0x0000ee00ff132b82 */ /* 0x001e220000000800 */
[----:B--2---:R-:W-:-:S05]  /*0b90*/  I2FP.F32.U32 R29, R12 ;  /* 0x0000000c001d7245 */ /* 0x004fca0000201000 */
[----:B------:R-:W-:Y:S02]  /*0ba0*/  FFMA R28, R29, R23, R28 ;  /* 0x000000171d1c7223 */ /* 0x000fe4000000001c */
[----:B------:R-:W2:Y:S01]  /*0bb0*/  LDG.E.U8 R23, desc[UR4][R16.64+0xc] ;  /* 0x00000c0410177981 */ /* 0x000ea2000c1e1100 */
[----:B-1----:R-:W1:Y:S01]  /*0bc0*/  @P3 LDC R13, c[0x0][0x3b8] ;  /* 0x0000ee00ff0d3b82 */ /* 0x002e620000000800 */
[----:B------:R-:W-:-:S13]  /*0bd0*/  ISETP.EQ.AND P3, PT, R26, -0x4, PT ;  /* 0xfffffffc1a00780c */ /* 0x000fda0003f62270 */
[----:B0-----:R-:W0:Y:S01]  /*0be0*/  @P3 LDC R19, c[0x0][0x3bc] ;  /* 0x0000ef00ff133b82 */ /* 0x001e220000000800 */
[----:B--2---:R-:W-:-:S05]  /*0bf0*/  I2FP.F32.U32 R23, R23 ;  /* 0x0000001700177245 */ /* 0x004fca0000201000 */
[----:B0-----:R-:W-:Y:S02]  /*0c00*/  FFMA R4, R23, R19, R4 ;  /* 0x0000001317047223 */ /* 0x001fe40000000004 */
[----:B------:R-:W2:Y:S01]  /*0c10*/  LDG.E.U8 R23, desc[UR4][R16.64+0xd] ;  /* 0x00000d0410177981 */ /* 0x000ea2000c1e1100 */
[----:B------:R-:W-:-:S03]  /*0c20*/  ISETP.NE.AND P2, PT, R25, RZ, PT ;  /* 0x000000ff1900720c */ /* 0x000fc60003f45270 */
[----:B------:R-:W4:Y:S01]  /*0c30*/  LDG.E.U8 R25, desc[UR4][R16.64+0x10] ;  /* 0x0000100410197981 */ /* 0x000f22000c1e1100 */
[----:B------:R-:W-:-:S13]  /*0c40*/  ISETP.EQ.AND P0, PT, R26, -0x48, PT ;  /* 0xffffffb81a00780c */ /* 0x000fda0003f02270 */
[----:B------:R-:W0:Y:S01]  /*0c50*/  @P0 LDC R12, c[0x0][0x39c] ;  /* 0x0000e700ff0c0b82 */ /* 0x000e220000000800 */
[----:B------:R-:W-:-:S13]  /*0c60*/  ISETP.EQ.AND P0, PT, R26, -0x44, PT ;  /* 0xffffffbc1a00780c */ /* 0x000fda0003f02270 */
[----:B0-----:R-:W0:Y:S01]  /*0c70*/  @P0 LDC R12, c[0x0][0x3a0] ;  /* 0x0000e800ff0c0b82 */ /* 0x001e220000000800 */
[----:B------:R-:W-:-:S13]  /*0c80*/  ISETP.EQ.AND P0, PT, R26, -0x40, PT ;  /* 0xffffffc01a00780c */ /* 0x000fda0003f02270 */
[----:B0-----:R-:W0:Y:S08]  /*0c90*/  @P0 LDC R12, c[0x0][0x3a4] ;  /* 0x0000e900ff0c0b82 */ /* 0x001e300000000800 */
[----:B0-----:R-:W0:Y:S01]  /*0ca0*/  @P4 LDC R12, c[0x0][0x3a8] ;  /* 0x0000ea00ff0c4b82 */ /* 0x001e220000000800 */
[----:B--2---:R-:W-:-:S05]  /*0cb0*/  I2FP.F32.U32 R23, R23 ;  /* 0x0000001700177245 */ /* 0x004fca0000201000 */
[----:B------:R-:W-:Y:S02]  /*0cc0*/  FFMA R21, R23, R19, R21 ;  /* 0x0000001317157223 */ /* 0x000fe40000000015 */
[----:B------:R-:W2:Y:S01]  /*0cd0*/  LDG.E.U8 R23, desc[UR4][R16.64+0xe] ;  /* 0x00000e0410177981 */ /* 0x000ea2000c1e1100 */
[----:B0-----:R-:W0:Y:S08]  /*0ce0*/  @P5 LDC R12, c[0x0][0x3ac] ;  /* 0x0000eb00ff0c5b82 */ /* 0x001e300000000800 */
[----:B0-----:R-:W0:Y:S08]  /*0cf0*/  @P6 LDC R12, c[0x0][0x3b0] ;  /* 0x0000ec00ff0c6b82 */ /* 0x001e300000000800 */
[----:B0-----:R-:W0:Y:S01]  /*0d00*/  @P1 LDC R12, c[0x0][0x3b4] ;  /* 0x0000ed00ff0c1b82 */ /* 0x001e220000000800 */
[----:B------:R-:W-:-:S13]  /*0d10*/  ISETP.EQ.AND P1, PT, R26, -0x14, PT ;  /* 0xffffffec1a00780c */ /* 0x000fda0003f22270 */
[----:B---3--:R-:W3:Y:S08]  /*0d20*/  @P1 LDC R3, c[0x0][0x3b8] ;  /* 0x0000ee00ff031b82 */ /* 0x008ef00000000800 */
[----:B0-----:R-:W0:Y:S01]  /*0d30*/  @P2 LDC R12, c[0x0][0x3b8] ;  /* 0x0000ee00ff0c2b82 */ /* 0x001e220000000800 */
[----:B------:R-:W-:-:S13]  /*0d40*/  ISETP.EQ.AND P2, PT, R26, -0x10, PT ;  /* 0xfffffff01a00780c */ /* 0x000fda0003f42270 */
[----:B---3--:R-:W3:Y:S01]  /*0d50*/  @P2 LDC R3, c[0x0][0x3bc] ;  /* 0x0000ef00ff032b82 */ /* 0x008ee20000000800 */
[----:B------:R-:W-:Y:S01]  /*0d60*/  ISETP.NE.AND P3, PT, R27, RZ, PT ;  /* 0x000000ff1b00720c */ /* 0x000fe20003f65270 */
[----:B------:R-:W-:Y:S01]  /*0d70*/  FADD R22, R22, R19 ;  /* 0x0000001316167221 */ /* 0x000fe20000000000 */
[----:B------:R-:W5:Y:S01]  /*0d80*/  LDG.E.U8 R27, desc[UR4][R16.64+0x11] ;  /* 0x00001104101b7981 */ /* 0x000f62000c1e1100 */
[----:B--2---:R-:W-:-:S05]  /*0d90*/  I2FP.F32.U32 R23, R23 ;  /* 0x0000001700177245 */ /* 0x004fca0000201000 */
[----:B------:R-:W-:Y:S01]  /*0da0*/  FFMA R23, R23, R19, R28 ;  /* 0x0000001317177223 */ /* 0x000fe2000000001c */
[----:B----4-:R-:W-:Y:S02]  /*0db0*/  I2FP.F32.U32 R19, R25 ;  /* 0x0000001900137245 */ /* 0x010fe40000201000 */
[----:B------:R-:W2:Y:S03]  /*0dc0*/  LDG.E.U8 R25, desc[UR4][R16.64+0x14] ;  /* 0x0000140410197981 */ /* 0x000ea6000c1e1100 */
[----:B---3--:R-:W-:Y:S02]  /*0dd0*/  FFMA R19, R19, R3, R4 ;  /* 0x0000000313137223 */ /* 0x008fe40000000004 */
[----:B------:R-:W3:Y:S01]  /*0de0*/  LDG.E.U8 R4, desc[UR4][R16.64+0x12] ;  /* 0x0000120410047981 */ /* 0x000ee2000c1e1100 */
[----:B------:R-:W-:-:S13]  /*0df0*/  ISETP.EQ.AND P1, PT, R26, -0x1c, PT ;  /* 0xffffffe41a00780c */ /* 0x000fda0003f22270 */
[----:B-1----:R-:W1:Y:S01]  /*0e00*/  @P1 LDC R13, c[0x0][0x3bc] ;  /* 0x0000ef00ff0d1b82 */ /* 0x002e620000000800 */
[----:B-----5:R-:W-:-:S05]  /*0e10*/  I2FP.F32.U32 R28, R27 ;  /* 0x0000001b001c7245 */ /* 0x020fca0000201000 */
[----:B------:R-:W-:Y:S02]  /*0e20*/  FFMA R28, R28, R3, R21 ;  /* 0x000000031c1c7223 */ /* 0x000fe40000000015 */
[----:B------:R-:W4:Y:S01]  /*0e30*/  LDG.E.U8 R21, desc[UR4][R16.64+0x15] ;  /* 0x0000150410157981 */ /* 0x000f22000c1e1100 */
[----:B--2---:R-:W-:Y:S02]  /*0e40*/  I2FP.F32.U32 R25, R25 ;  /* 0x0000001900197245 */ /* 0x004fe40000201000 */
[----:B---3--:R-:W-:-:S03]  /*0e50*/  I2FP.F32.U32 R4, R4 ;  /* 0x0000000400047245 */ /* 0x008fc60000201000 */
[----:B-1----:R-:W-:Y:S02]  /*0e60*/  FFMA R19, R25, R13, R19 ;  /* 0x0000000d19137223 */ /* 0x002fe40000000013 */
[----:B------:R-:W2:Y:S01]  /*0e70*/  LDG.E.U8 R25, desc[UR4][R16.64+0x18] ;  /* 0x0000180410197981 */ /* 0x000ea2000c1e1100 */
[----:B------:R-:W-:-:S03]  /*0e80*/  FFMA R4, R4, R3, R23 ;  /* 0x0000000304047223 */ /* 0x000fc60000000017 */
[----:B------:R-:W3:Y:S01]  /*0e90*/  LDG.E.U8 R23, desc[UR4][R16.64+0x16] ;  /* 0x0000160410177981 */ /* 0x000ee2000c1e1100 */
[----:B------:R-:W-:Y:S01]  /*0ea0*/  ISETP.EQ.AND P1, PT, R26, -0x54, PT ;  /* 0xffffffac1a00780c */ /* 0x000fe20003f22270 */
[----:B0-----:R-:W0:Y:S01]  /*0eb0*/  @P3 LDC R12, c[0x0][0x3bc] ;  /* 0x0000ef00ff0c3b82 */ /* 0x001e220000000800 */
[----:B------:R-:W-:-:S11]  /*0ec0*/  FADD R22, R22, R3 ;  /* 0x0000000316167221 */ /* 0x000fd60000000000 */
[----:B------:R-:W1:Y:S01]  /*0ed0*/  @P1 LDC R3, c[0x0][0x39c] ;  /* 0x0000e700ff031b82 */ /* 0x000e620000000800 */
[C---:B------:R-:W-:Y:S02]  /*0ee0*/  ISETP.EQ.AND P1, PT, R26.reuse, -0x50, PT ;  /* 0xffffffb01a00780c */ /* 0x040fe40003f22270 */
[C---:B------:R-:W-:Y:S02]  /*0ef0*/  ISETP.EQ.AND P3, PT, R26.reuse, -0x48, PT ;  /* 0xffffffb81a00780c */ /* 0x040fe40003f62270 */
[----:B------:R-:W-:-:S09]  /*0f00*/  ISETP.EQ.AND P2, PT, R26, -0x44, PT ;  /* 0xffffffbc1a00780c */ /* 0x000fd20003f42270 */
[----:B-1----:R-:W1:Y:S01]  /*0f10*/  @P1 LDC R3, c[0x0][0x3a0] ;  /* 0x0000e800ff031b82 */ /* 0x002e620000000800 */
[----:B------:R-:W-:Y:S02]  /*0f20*/  ISETP.EQ.AND P1, PT, R26, -0x4c, PT ;  /* 0xffffffb41a00780c */ /* 0x000fe40003f22270 */
[----:B------:R-:W5:Y:S01]  /*0f30*/  LDG.E.U8 R26, desc[UR4][R16.64+0x1e] ;  /* 0x00001e04101a7981 */ /* 0x000f62000c1e1100 */
[----:B----4-:R-:W-:-:S05]  /*0f40*/  I2FP.F32.U32 R21, R21 ;  /* 0x0000001500157245 */ /* 0x010fca0000201000 */
[----:B------:R-:W-:-:S05]  /*0f50*/  FFMA R21, R21, R13, R28 ;  /* 0x0000000d15157223 */ /* 0x000fca000000001c */
[----:B-1----:R-:W1:Y:S08]  /*0f60*/  @P1 LDC R3, c[0x0][0x3a4] ;  /* 0x0000e900ff031b82 */ /* 0x002e700000000800 */
[----:B-1----:R-:W1:Y:S01]  /*0f70*/  @P3 LDC R3, c[0x0][0x3a8] ;  /* 0x0000ea00ff033b82 */ /* 0x002e620000000800 */
[----:B--2---:R-:W-:Y:S02]  /*0f80*/  I2FP.F32.U32 R28, R25 ;  /* 0x00000019001c7245 */ /* 0x004fe40000201000 */
[----:B------:R-:W2:Y:S01]  /*0f90*/  LDG.E.U8 R25, desc[UR4][R16.64+0x1d] ;  /* 0x00001d0410197981 */ /* 0x000ea2000c1e1100 */
[----:B---3--:R-:W-:-:S02]  /*0fa0*/  I2FP.F32.U32 R23, R23 ;  /* 0x0000001700177245 */ /* 0x008fc40000201000 */
[----:B0-----:R-:W-:Y:S02]  /*0fb0*/  FFMA R28, R28, R12, R19 ;  /* 0x0000000c1c1c7223 */ /* 0x001fe40000000013 */
[----:B------:R-:W3:Y:S01]  /*0fc0*/  LDG.E.U8 R19, desc[UR4][R16.64+0x1a] ;  /* 0x00001a0410137981 */ /* 0x000ee2000c1e1100 */
[----:B------:R-:W-:-:S03]  /*0fd0*/  FFMA R23, R23, R13, R4 ;  /* 0x0000000d17177223 */ /* 0x000fc60000000004 */
[----:B------:R-:W4:Y:S01]  /*0fe0*/  LDG.E.U8 R4, desc[UR4][R16.64+0x19] ;  /* 0x0000190410047981 */ /* 0x000f22000c1e1100 */
[----:B------:R-:W-:-:S03]  /*0ff0*/  FADD R13, R22, R13 ;  /* 0x0000000d160d7221 */ /* 0x000fc60000000000 */
[----:B------:R0:W5:Y:S01]  /*1000*/  LDG.E.U8 R22, desc[UR4][R16.64+0x1c] ;  /* 0x00001c0410167981 */ /* 0x000162000c1e1100 */
[----:B-1----:R-:W1:Y:S08]  /*1010*/  @P2 LDC R3, c[0x0][0x3ac] ;  /* 0x0000eb00ff032b82 */ /* 0x002e700000000800 */
[----:B-1----:R-:W1:Y:S08]  /*1020*/  @P0 LDC R3, c[0x0][0x3b0] ;  /* 0x0000ec00ff030b82 */ /* 0x002e700000000800 */
[----:B-1----:R-:W1:Y:S08]  /*1030*/  @P4 LDC R3, c[0x0][0x3b4] ;  /* 0x0000ed00ff034b82 */ /* 0x002e700000000800 */
[----:B-1----:R-:W1:Y:S01]  /*1040*/  @P5 LDC R3, c[0x0][0x3b8] ;  /* 0x0000ee00ff035b82 */ /* 0x002e620000000800 */
[----:B------:R-:W-:-:S05]  /*1050*/  VIADD R24, R24, 0x8 ;  /* 0x0000000818187836 */ /* 0x000fca0000000000 */
[----:B------:R-:W-:Y:S02]  /*1060*/  ISETP.NE.AND P0, PT, R24, RZ, PT ;  /* 0x000000ff1800720c */ /* 0x000fe40003f05270 */
[----:B-1----:R-:W1:Y:S01]  /*1070*/  @P6 LDC R3, c[0x0][0x3bc] ;  /* 0x0000ef00ff036b82 */ /* 0x002e620000000800 */
[----:B------:R-:W-:Y:S02]  /*1080*/  VIADD R20, R20, 0x8 ;  /* 0x0000000814147836 */ /* 0x000fe40000000000 */
[----:B------:R-:W-:Y:S01]  /*1090*/  VIADD R11, R11, 0x8 ;  /* 0x000000080b0b7836 */ /* 0x000fe20000000000 */
[----:B--2---:R-:W-:Y:S02]  /*10a0*/  I2FP.F32.U32 R25, R25 ;  /* 0x0000001900197245 */ /* 0x004fe40000201000 */
[----:B---3--:R-:W-:Y:S02]  /*10b0*/  I2FP.F32.U32 R19, R19 ;  /* 0x0000001300137245 */ /* 0x008fe40000201000 */
[----:B----4-:R-:W-:-:S03]  /*10c0*/  I2FP.F32.U32 R4, R4 ;  /* 0x0000000400047245 */ /* 0x010fc60000201000 */
[----:B0-----:R-:W-:Y:S01]  /*10d0*/  FFMA R16, R19, R12, R23 ;  /* 0x0000000c13107223 */ /* 0x001fe20000000017 */
[----:B-----5:R-:W-:Y:S02]  /*10e0*/  I2FP.F32.U32 R19, R26 ;  /* 0x0000001a00137245 */ /* 0x020fe40000201000 */
[----:B------:R-:W-:Y:S01]  /*10f0*/  I2FP.F32.U32 R17, R22 ;  /* 0x0000001600117245 */ /* 0x000fe20000201000 */
[----:B------:R-:W-:Y:S01]  /*1100*/  FFMA R4, R4, R12, R21 ;  /* 0x0000000c04047223 */ /* 0x000fe20000000015 */
[----:B------:R-:W-:-:S03]  /*1110*/  FADD R22, R13, R12 ;  /* 0x0000000c0d167221 */ /* 0x000fc60000000000 */
[-C--:B-1----:R-:W-:Y:S01]  /*1120*/  FFMA R13, R17, R3.reuse, R28 ;  /* 0x00000003110d7223 */ /* 0x082fe2000000001c */
[-C--:B------:R-:W-:Y:S01]  /*1130*/  FFMA R4, R25, R3.reuse, R4 ;  /* 0x0000000319047223 */ /* 0x080fe20000000004 */
[----:B------:R-:W-:Y:S01]  /*1140*/  FADD R12, R22, R3 ;  /* 0x00000003160c7221 */ /* 0x000fe20000000000 */
[----:B------:R-:W-:Y:S01]  /*1150*/  FFMA R3, R19, R3, R16 ;  /* 0x0000000313037223 */ /* 0x000fe20000000010 */
[----:B------:R-:W-:Y:S06]  /*1160*/  @P0 BRA `(.L_x_7) ;  /* 0xfffffff000b40947 */ /* 0x000fec000383ffff */
.L_x_6:
[----:B------:R-:W-:Y:S05]  /*1170*/  BSYNC.RECONVERGENT B2 ;  /* 0x0000000000027941 */ /* 0x000fea0003800200 */
.L_x_5:
[----:B------:R-:W-:-:S04]  /*1180*/  LOP3.LUT R14, R18, 0x7, RZ, 0xc0, !PT ;  /* 0x00000007120e7812 */ /* 0x000fc800078ec0ff */
[----:B------:R-:W-:-:S13]  /*1190*/  ISETP.NE.AND P0, PT, R14, RZ, PT ;  /* 0x000000ff0e00720c */ /* 0x000fda0003f05270 */
[----:B------:R-:W-:Y:S05]  /*11a0*/  @!P0 BRA `(.L_x_4) ;  /* 0x0000000c00248947 */ /* 0x000fea0003800000 */
[----:B------:R-:W-:Y:S01]  /*11b0*/  ISETP.GE.U32.AND P0, PT, R14, 0x4, PT ;  /* 0x000000040e00780c */ /* 0x000fe20003f06070 */
[----:B------:R-:W-:-:S12]  /*11c0*/  BSSY.RECONVERGENT B2, `(.L_x_8) ;  /* 0x0000066000027945 */ /* 0x000fd80003800200 */
[----:B------:R-:W-:Y:S05]  /*11d0*/  @!P0 BRA `(.L_x_9) ;  /* 0x0000000400908947 */ /* 0x000fea0003800000 */
[----:B------:R-:W-:Y:S01]  /*11e0*/  IMAD R24, R11, 0xc, R10 ;  /* 0x0000000c0b187824 */ /* 0x000fe200078e020a */
[----:B------:R-:W0:Y:S01]  /*11f0*/  LDC.64 R14, c[0x0][0x388] ;  /* 0x0000e200ff0e7b82 */ /* 0x000e220000000a00 */
[----:B------:R-:W-:-:S03]  /*1200*/  IMAD.IADD R17, R20, 0x1, R7 ;  /* 0x0000000114117824 */ /* 0x000fc600078e0207 */
[C---:B------:R-:W-:Y:S02]  /*1210*/  ISETP.EQ.AND P4, PT, R24.reuse, -0xc, PT ;  /* 0xfffffff41800780c */ /* 0x040fe40003f82270 */
[----:B------:R-:W-:-:S11]  /*1220*/  ISETP.EQ.AND P2, PT, R24, -0x8, PT ;  /* 0xfffffff81800780c */ /* 0x000fd60003f42270 */
[----:B------:R-:W1:Y:S01]  /*1230*/  @P4 LDC R16, c[0x0][0x39c] ;  /* 0x0000e700ff104b82 */ /* 0x000e620000000800 */
[----:B------:R-:W-:Y:S01]  /*1240*/  ISETP.EQ.AND P0, PT, R24, -0x4, PT ;  /* 0xfffffffc1800780c */ /* 0x000fe20003f02270 */
[----:B0-----:R-:W-:-:S05]  /*1250*/  IMAD.WIDE R14, R17, 0x4, R14 ;  /* 0x00000004110e7825 */ /* 0x001fca00078e020e */
[----:B------:R-:W2:Y:S01]  /*1260*/  LDG.E.U8 R23, desc[UR4][R14.64] ;  /* 0x000000040e177981 */ /* 0x000ea2000c1e1100 */
[----:B------:R-:W-:-:S03]  /*1270*/  ISETP.EQ.AND P5, PT, R24, RZ, PT ;  /* 0x000000ff1800720c */ /* 0x000fc60003fa2270 */
[----:B------:R-:W3:Y:S04]  /*1280*/  LDG.E.U8 R25, desc[UR4][R14.64+0x1] ;  /* 0x000001040e197981 */ /* 0x000ee8000c1e1100 */
[----:B------:R-:W4:Y:S01]  /*1290*/  LDG.E.U8 R22, desc[UR4][R14.64+0x2] ;  /* 0x000002040e167981 */ /* 0x000f22000c1e1100 */
[----:B-1----:R-:W0:Y:S03]  /*12a0*/  @P2 LDC R16, c[0x0][0x3a0] ;  /* 0x0000e800ff102b82 */ /* 0x002e260000000800 */
[----:B------:R-:W5:Y:S04]  /*12b0*/  LDG.E.U8 R21, desc[UR4][R14.64+0x4] ;  /* 0x000004040e157981 */ /* 0x000f68000c1e1100 */
[----:B------:R-:W5:Y:S01]  /*12c0*/  LDG.E.U8 R19, desc[UR4][R14.64+0x5] ;  /* 0x000005040e137981 */ /* 0x000f62000c1e1100 */
[----:B------:R-:W1:Y:S08]  /*12d0*/  @P5 LDC R27, c[0x0][0x39c] ;  /* 0x0000e700ff1b5b82 */ /* 0x000e700000000800 */
[----:B0-----:R-:W0:Y:S01]  /*12e0*/  @P0 LDC R16, c[0x0][0x3a4] ;  /* 0x0000e900ff100b82 */ /* 0x001e220000000800 */
[----:B------:R-:W-:-:S07]  /*12f0*/  ISETP.EQ.AND P3, PT, R24, 0x4, PT ;  /* 0x000000041800780c */ /* 0x000fce0003f62270 */
[----:B0-----:R-:W0:Y:S08]  /*1300*/  @P5 LDC R16, c[0x0][0x3a8] ;  /* 0x0000ea00ff105b82 */ /* 0x001e300000000800 */
[----:B-1----:R-:W1:Y:S01]  /*1310*/  @P3 LDC R27, c[0x0][0x3a0] ;  /* 0x0000e800ff1b3b82 */ /* 0x002e620000000800 */
[----:B------:R-:W-:-:S07]  /*1320*/  ISETP.EQ.AND P1, PT, R24, 0x8, PT ;  /* 0x000000081800780c */ /* 0x000fce0003f22270 */
[----:B0-----:R-:W0:Y:S08]  /*1330*/  @P3 LDC R16, c[0x0][0x3ac] ;  /* 0x0000eb00ff103b82 */ /* 0x001e300000000800 */
[----:B-1----:R-:W1:Y:S01]  /*1340*/  @P1 LDC R27, c[0x0][0x3a4] ;  /* 0x0000e900ff1b1b82 */ /* 0x002e620000000800 */
[----:B------:R-:W-:-:S07]  /*1350*/  ISETP.EQ.AND P6, PT, R24, 0xc, PT ;  /* 0x0000000c1800780c */ /* 0x000fce0003fc2270 */
[----:B0-----:R-:W0:Y:S08]  /*1360*/  @P1 LDC R16, c[0x0][0x3b0] ;  /* 0x0000ec00ff101b82 */ /* 0x001e300000000800 */
[----:B-1----:R-:W1:Y:S08]  /*1370*/  @P6 LDC R27, c[0x0][0x3a8] ;  /* 0x0000ea00ff1b6b82 */ /* 0x002e700000000800 */
[----:B0-----:R-:W0:Y:S01]  /*1380*/  @P6 LDC R16, c[0x0][0x3b4] ;  /* 0x0000ed00ff106b82 */ /* 0x001e220000000800 */
[----:B------:R-:W-:-:S13]  /*1390*/  ISETP.EQ.AND P6, PT, R24, 0x10, PT ;  /* 0x000000101800780c */ /* 0x000fda0003fc2270 */
[----:B-1----:R-:W1:Y:S08]  /*13a0*/  @P6 LDC R27, c[0x0][0x3ac] ;  /* 0x0000eb00ff1b6b82 */ /* 0x002e700000000800 */
[----:B0-----:R-:W0:Y:S01]  /*13b0*/  @P6 LDC R16, c[0x0][0x3b8] ;  /* 0x0000ee00ff106b82 */ /* 0x001e220000000800 */
[----:B------:R-:W-:-:S13]  /*13c0*/  ISETP.EQ.AND P6, PT, R24, 0x14, PT ;  /* 0x000000141800780c */ /* 0x000fda0003fc2270 */
[----:B-1----:R-:W1:Y:S08]  /*13d0*/  @P6 LDC R27, c[0x0][0x3b0] ;  /* 0x0000ec00ff1b6b82 */ /* 0x002e700000000800 */
[----:B0-----:R-:W0:Y:S01]  /*13e0*/  @P6 LDC R16, c[0x0][0x3bc] ;  /* 0x0000ef00ff106b82 */ /* 0x001e220000000800 */
[----:B------:R-:W-:-:S13]  /*13f0*/  ISETP.EQ.AND P6, PT, R24, 0x18, PT ;  /* 0x000000181800780c */ /* 0x000fda0003fc2270 */
[----:B-1----:R-:W1:Y:S01]  /*1400*/  @P6 LDC R27, c[0x0][0x3b4] ;  /* 0x0000ed00ff1b6b82 */ /* 0x002e620000000800 */
[----:B------:R-:W-:-:S13]  /*1410*/  ISETP.EQ.AND P6, PT, R24, 0x1c, PT ;  /* 0x0000001c1800780c */ /* 0x000fda0003fc2270 */
[----:B-1----:R-:W1:Y:S01]  /*1420*/  @P6 LDC R27, c[0x0][0x3b8] ;  /* 0x0000ee00ff1b6b82 */ /* 0x002e620000000800 */
[----:B------:R-:W-:-:S13]  /*1430*/  ISETP.EQ.AND P6, PT, R24, 0x20, PT ;  /* 0x000000201800780c */ /* 0x000fda0003fc2270 */
[----:B-1----:R-:W1:Y:S01]  /*1440*/  @P6 LDC R27, c[0x0][0x3bc] ;  /* 0x0000ef00ff1b6b82 */ /* 0x002e620000000800 */
[----:B------:R-:W-:-:S13]  /*1450*/  ISETP.EQ.AND P6, PT, R24, -0x24, PT ;  /* 0xffffffdc1800780c */ /* 0x000fda0003fc2270 */
[----:B------:R-:W2:Y:S01]  /*1460*/  @P6 LDC R17, c[0x0][0x39c] ;  /* 0x0000e700ff116b82 */ /* 0x000ea20000000800 */
[----:B------:R-:W-:-:S13]  /*1470*/  ISETP.EQ.AND P6, PT, R24, -0x20, PT ;  /* 0xffffffe01800780c */ /* 0x000fda0003fc2270 */
[----:B--2---:R-:W2:Y:S01]  /*1480*/  @P6 LDC R17, c[0x0][0x3a0] ;  /* 0x0000e800ff116b82 */ /* 0x004ea20000000800 */
[----:B------:R-:W-:-:S13]  /*1490*/  ISETP.EQ.AND P6, PT, R24, -0x1c, PT ;  /* 0xffffffe41800780c */ /* 0x000fda0003fc2270 */
[----:B--2---:R-:W2:Y:S01]  /*14a0*/  @P6 LDC R17, c[0x0][0x3a4] ;  /* 0x0000e900ff116b82 */ /* 0x004ea20000000800 */
[----:B------:R-:W-:Y:S02]  /*14b0*/  ISETP.EQ.AND P6, PT, R24, -0x18, PT ;  /* 0xffffffe81800780c */ /* 0x000fe40003fc2270 */
[----:B------:R-:W-:-:S05]  /*14c0*/  I2FP.F32.U32 R26, R23 ;  /* 0x00000017001a7245 */ /* 0x000fca0000201000 */
[----:B-1----:R-:W-:Y:S01]  /*14d0*/  FFMA R23, R26, R27, R13 ;  /* 0x0000001b1a177223 */ /* 0x002fe2000000000d */
[----:B---3--:R-:W-:Y:S01]  /*14e0*/  I2FP.F32.U32 R25, R25 ;  /* 0x0000001900197245 */ /* 0x008fe20000201000 */
[----:B------:R-:W3:Y:S04]  /*14f0*/  LDG.E.U8 R26, desc[UR4][R14.64+0xe] ;  /* 0x00000e040e1a7981 */ /* 0x000ee8000c1e1100 */
[----:B------:R-:W1:Y:S08]  /*1500*/  @P6 LDC R13, c[0x0][0x39c] ;  /* 0x0000e700ff0d6b82 */ /* 0x000e700000000800 */
[----:B--2---:R-:W2:Y:S01]  /*1510*/  @P6 LDC R17, c[0x0][0x3a8] ;  /* 0x0000ea00ff116b82 */ /* 0x004ea20000000800 */
[----:B------:R-:W-:-:S02]  /*1520*/  ISETP.EQ.AND P6, PT, R24, -0x14, PT ;  /* 0xffffffec1800780c */ /* 0x000fc40003fc2270 */
[----:B----4-:R-:W-:Y:S01]  /*1530*/  I2FP.F32.U32 R22, R22 ;  /* 0x0000001600167245 */ /* 0x010fe20000201000 */
[-C--:B------:R-:W-:Y:S01]  /*1540*/  FFMA R29, R25, R27.reuse, R4 ;  /* 0x0000001b191d7223 */ /* 0x080fe20000000004 */
[----:B------:R-:W-:Y:S01]  /*1550*/  FADD R25, R12, R27 ;  /* 0x0000001b0c197221 */ /* 0x000fe20000000000 */
[----:B------:R-:W4:Y:S02]  /*1560*/  LDG.E.U8 R4, desc[UR4][R14.64+0x8] ;  /* 0x000008040e047981 */ /* 0x000f24000c1e1100 */
[----:B------:R-:W-:Y:S02]  /*1570*/  FFMA R27, R22, R27, R3 ;  /* 0x0000001b161b7223 */ /* 0x000fe40000000003 */
[----:B------:R-:W3:Y:S01]  /*1580*/  LDG.E.U8 R3, desc[UR4][R14.64+0x6] ;  /* 0x000006040e037981 */ /* 0x000ee2000c1e1100 */
[----:B-----5:R-:W-:-:S03]  /*1590*/  I2FP.F32.U32 R22, R21 ;  /* 0x0000001500167245 */ /* 0x020fc60000201000 */
[----:B-1----:R-:W1:Y:S01]  /*15a0*/  @P6 LDC R13, c[0x0][0x3a0] ;  /* 0x0000e800ff0d6b82 */ /* 0x002e620000000800 */
[----:B------:R-:W5:Y:S01]  /*15b0*/  LDG.E.U8 R12, desc[UR4][R14.64+0x9] ;  /* 0x000009040e0c7981 */ /* 0x000f62000c1e1100 */
[----:B0-----:R-:W-:-:S03]  /*15c0*/  FFMA R22, R22, R16, R23 ;  /* 0x0000001016167223 */ /* 0x001fc60000000017 */
[----:B------:R-:W5:Y:S04]  /*15d0*/  LDG.E.U8 R23, desc[UR4][R14.64+0xc] ;  /* 0x00000c040e177981 */ /* 0x000f68000c1e1100 */
[----:B------:R-:W5:Y:S01]  /*15e0*/  LDG.E.U8 R21, desc[UR4][R14.64+0xd] ;  /* 0x00000d040e157981 */ /* 0x000f62000c1e1100 */
[----:B--2---:R-:W0:Y:S01]  /*15f0*/  @P6 LDC R17, c[0x0][0x3ac] ;  /* 0x0000eb00ff116b82 */ /* 0x004e220000000800 */
[----:B------:R-:W-:Y:S02]  /*1600*/  ISETP.EQ.AND P6, PT, R24, -0x10, PT ;  /* 0xfffffff01800780c */ /* 0x000fe40003fc2270 */
[----:B------:R-:W-:Y:S02]  /*1610*/  I2FP.F32.U32 R24, R19 ;  /* 0x0000001300187245 */ /* 0x000fe40000201000 */
[----:B------:R3:W2:Y:S09]  /*1620*/  LDG.E.U8 R19, desc[UR4][R14.64+0xa] ;  /* 0x00000a040e137981 */ /* 0x0006b2000c1e1100 */
[----:B-1----:R-:W1:Y:S08]  /*1630*/  @P6 LDC R13, c[0x0][0x3a4] ;  /* 0x0000e900ff0d6b82 */ /* 0x002e700000000800 */
[----:B-1----:R-:W1:Y:S08]  /*1640*/  @P4 LDC R13, c[0x0][0x3a8] ;  /* 0x0000ea00ff0d4b82 */ /* 0x002e700000000800 */
[----:B-1----:R-:W1:Y:S08]  /*1650*/  @P2 LDC R13, c[0x0][0x3ac] ;  /* 0x0000eb00ff0d2b82 */ /* 0x002e700000000800 */
[----:B0-----:R-:W0:Y:S08]  /*1660*/  @P6 LDC R17, c[0x0][0x3b0] ;  /* 0x0000ec00ff116b82 */ /* 0x001e300000000800 */
[----:B-1----:R-:W1:Y:S08]  /*1670*/  @P0 LDC R13, c[0x0][0x3b0] ;  /* 0x0000ec00ff0d0b82 */ /* 0x002e700000000800 */
[----:B0-----:R-:W0:Y:S08]  /*1680*/  @P4 LDC R17, c[0x0][0x3b4] ;  /* 0x0000ed00ff114b82 */ /* 0x001e300000000800 */
[----:B-1----:R-:W1:Y:S08]  /*1690*/  @P5 LDC R13, c[0x0][0x3b4] ;  /* 0x0000ed00ff0d5b82 */ /* 0x002e700000000800 */
[----:B0-----:R-:W0:Y:S08]  /*16a0*/  @P2 LDC R17, c[0x0][0x3b8] ;  /* 0x0000ee00ff112b82 */ /* 0x001e300000000800 */
[----:B-1----:R-:W1:Y:S08]  /*16b0*/  @P3 LDC R13, c[0x0][0x3b8] ;  /* 0x0000ee00ff0d3b82 */ /* 0x002e700000000800 */
[----:B0-----:R-:W0:Y:S08]  /*16c0*/  @P0 LDC R17, c[0x0][0x3bc] ;  /* 0x0000ef00ff110b82 */ /* 0x001e300000000800 */
[----:B-1----:R-:W1:Y:S01]  /*16d0*/  @P1 LDC R13, c[0x0][0x3bc] ;  /* 0x0000ef00ff0d1b82 */ /* 0x002e620000000800 */
[----:B------:R-:W-:Y:S01]  /*16e0*/  FFMA R24, R24, R16, R29 ;  /* 0x0000001018187223 */ /* 0x000fe2000000001d */
[----:B------:R-:W-:-:S02]  /*16f0*/  VIADD R20, R20, 0x4 ;  /* 0x0000000414147836 */ /* 0x000fc40000000000 */
[----:B------:R-:W-:Y:S01]  /*1700*/  VIADD R11, R11, 0x4 ;  /* 0x000000040b0b7836 */ /* 0x000fe20000000000 */
[----:B---3--:R-:W-:Y:S02]  /*1710*/  I2FP.F32.U32 R14, R3 ;  /* 0x00000003000e7245 */ /* 0x008fe40000201000 */
[----:B----4-:R-:W-:Y:S02]  /*1720*/  I2FP.F32.U32 R3, R4 ;  /* 0x0000000400037245 */ /* 0x010fe40000201000 */
[----:B-----5:R-:W-:Y:S01]  /*1730*/  I2FP.F32.U32 R15, R12 ;  /* 0x0000000c000f7245 */ /* 0x020fe20000201000 */
[----:B------:R-:W-:Y:S01]  /*1740*/  FFMA R4, R14, R16, R27 ;  /* 0x000000100e047223 */ /* 0x000fe2000000001b */
[----:B------:R-:W-:Y:S01]  /*1750*/  FADD R16, R25, R16 ;  /* 0x0000001019107221 */ /* 0x000fe20000000000 */
[----:B-1----:R-:W-:Y:S01]  /*1760*/  FFMA R22, R3, R13, R22 ;  /* 0x0000000d03167223 */ /* 0x002fe20000000016 */
[----:B------:R-:W-:Y:S01]  /*1770*/  I2FP.F32.U32 R23, R23 ;  /* 0x0000001700177245 */ /* 0x000fe20000201000 */
[----:B------:R-:W-:Y:S01]  /*1780*/  FFMA R24, R15, R13, R24 ;  /* 0x0000000d0f187223 */ /* 0x000fe20000000018 */
[----:B------:R-:W-:Y:S01]  /*1790*/  I2FP.F32.U32 R3, R26 ;  /* 0x0000001a00037245 */ /* 0x000fe20000201000 */
[----:B------:R-:W-:Y:S01]  /*17a0*/  FADD R16, R16, R13 ;  /* 0x0000000d10107221 */ /* 0x000fe20000000000 */
[----:B------:R-:W-:-:S02]  /*17b0*/  I2FP.F32.U32 R21, R21 ;  /* 0x0000001500157245 */ /* 0x000fc40000201000 */
[----:B--2---:R-:W-:Y:S01]  /*17c0*/  I2FP.F32.U32 R19, R19 ;  /* 0x0000001300137245 */ /* 0x004fe20000201000 */
[----:B0-----:R-:W-:-:S04]  /*17d0*/  FADD R12, R16, R17 ;  /* 0x00000011100c7221 */ /* 0x001fc80000000000 */
[----:B------:R-:W-:Y:S01]  /*17e0*/  FFMA R14, R19, R13, R4 ;  /* 0x0000000d130e7223 */ /* 0x000fe20000000004 */
[-C--:B------:R-:W-:Y:S01]  /*17f0*/  FFMA R13, R23, R17.reuse, R22 ;  /* 0x00000011170d7223 */ /* 0x080fe20000000016 */
[-C--:B------:R-:W-:Y:S02]  /*1800*/  FFMA R4, R21, R17.reuse, R24 ;  /* 0x0000001115047223 */ /* 0x080fe40000000018 */
[----:B------:R-:W-:-:S07]  /*1810*/  FFMA R3, R3, R17, R14 ;  /* 0x0000001103037223 */ /* 0x000fce000000000e */
.L_x_9:
[----:B------:R-:W-:Y:S05]  /*1820*/  BSYNC.RECONVERGENT B2 ;  /* 0x0000000000027941 */ /* 0x000fea0003800200 */
.L_x_8:
[----:B------:R-:W-:-:S13]  /*1830*/  LOP3.LUT P0, R14, R18, 0x3, RZ, 0xc0, !PT ;  /* 0x00000003120e7812 */ /* 0x000fda000780c0ff */
[----:B------:R-:W-:Y:S05]  /*1840*/  @!P0 BRA `(.L_x_4) ;  /* 0x00000004007c8947 */ /* 0x000fea0003800000 */
[----:B------:R-:W-:Y:S01]  /*1850*/  ISETP.NE.AND P0, PT, R14, 0x1, PT ;  /* 0x000000010e00780c */ /* 0x000fe20003f05270 */
[----:B------:R-:W-:-:S12]  /*1860*/  BSSY.RECONVERGENT B2, `(.L_x_10) ;  /* 0x000003a000027945 */ /* 0x000fd80003800200 */
[----:B------:R-:W-:Y:S05]  /*1870*/  @!P0 BRA `(.L_x_11) ;  /* 0x0000000000e08947 */ /* 0x000fea0003800000 */
[----:B------:R-:W0:Y:S01]  /*1880*/  LDC.64 R14, c[0x0][0x388] ;  /* 0x0000e200ff0e7b82 */ /* 0x000e220000000a00 */
[----:B------:R-:W-:-:S04]  /*1890*/  IMAD.IADD R17, R20, 0x1, R7 ;  /* 0x0000000114117824 */ /* 0x000fc800078e0207 */
[----:B0-----:R-:W-:-:S05]  /*18a0*/  IMAD.WIDE R14, R17, 0x4, R14 ;  /* 0x00000004110e7825 */ /* 0x001fca00078e020e */
[----:B------:R-:W2:Y:S04]  /*18b0*/  LDG.E.U8 R25, desc[UR4][R14.64] ;  /* 0x000000040e197981 */ /* 0x000ea8000c1e1100 */
[----:B------:R-:W3:Y:S04]  /*18c0*/  LDG.E.U8 R26, desc[UR4][R14.64+0x1] ;  /* 0x000001040e1a7981 */ /* 0x000ee8000c1e1100 */
[----:B------:R-:W4:Y:S04]  /*18d0*/  LDG.E.U8 R16, desc[UR4][R14.64+0x2] ;  /* 0x000002040e107981 */ /* 0x000f28000c1e1100 */
[----:B------:R-:W5:Y:S04]  /*18e0*/  LDG.E.U8 R21, desc[UR4][R14.64+0x4] ;  /* 0x000004040e157981 */ /* 0x000f68000c1e1100 */
[----:B------:R-:W5:Y:S04]  /*18f0*/  LDG.E.U8 R19, desc[UR4][R14.64+0x5] ;  /* 0x000005040e137981 */ /* 0x000f68000c1e1100 */
[----:B------:R2:W5:Y:S01]  /*1900*/  LDG.E.U8 R23, desc[UR4][R14.64+0x6] ;  /* 0x000006040e177981 */ /* 0x000562000c1e1100 */
[----:B------:R-:W-:-:S02]  /*1910*/  IMAD R24, R11, 0xc, R10 ;  /* 0x0000000c0b187824 */ /* 0x000fc400078e020a */
[----:B------:R-:W-:Y:S02]  /*1920*/  VIADD R20, R20, 0x2 ;  /* 0x0000000214147836 */ /* 0x000fe40000000000 */
[----:B------:R-:W-:Y:S01]  /*1930*/  VIADD R11, R11, 0x2 ;  /* 0x000000020b0b7836 */ /* 0x000fe20000000000 */
[C---:B------:R-:W-:Y:S02]  /*1940*/  ISETP.EQ.AND P0, PT, R24.reuse, RZ, PT ;  /* 0x000000ff1800720c */ /* 0x040fe40003f02270 */
[C---:B------:R-:W-:Y:S02]  /*1950*/  ISETP.EQ.AND P1, PT, R24.reuse, -0xc, PT ;  /* 0xfffffff41800780c */ /* 0x040fe40003f22270 */
[C---:B------:R-:W-:Y:S02]  /*1960*/  ISETP.EQ.AND P2, PT, R24.reuse, -0x8, PT ;  /* 0xfffffff81800780c */ /* 0x040fe40003f42270 */
[----:B------:R-:W-:-:S07]  /*1970*/  ISETP.EQ.AND P3, PT, R24, -0x4, PT ;  /* 0xfffffffc1800780c */ /* 0x000fce0003f62270 */
[----:B------:R-:W0:Y:S08]  /*1980*/  @P0 LDC R22, c[0x0][0x39c] ;  /* 0x0000e700ff160b82 */ /* 0x000e300000000800 */
[----:B------:R-:W1:Y:S01]  /*1990*/  @P1 LDC R17, c[0x0][0x39c] ;  /* 0x0000e700ff111b82 */ /* 0x000e620000000800 */
[----:B------:R-:W-:-:S13]  /*19a0*/  ISETP.EQ.AND P1, PT, R24, 0x4, PT ;  /* 0x000000041800780c */ /* 0x000fda0003f22270 */
[----:B0-----:R-:W0:Y:S08]  /*19b0*/  @P1 LDC R22, c[0x0][0x3a0] ;  /* 0x0000e800ff161b82 */ /* 0x001e300000000800 */
[----:B-1----:R-:W1:Y:S01]  /*19c0*/  @P2 LDC R17, c[0x0][0x3a0] ;  /* 0x0000e800ff112b82 */ /* 0x002e620000000800 */
        /* <DEDUP_REMOVED lines=13> */
[----:B0-----:R-:W0:Y:S01]  /*1aa0*/  @P2 LDC R22, c[0x0][0x3b4] ;  /* 0x0000ed00ff162b82 */ /* 0x001e220000000800 */
[----:B------:R-:W-:-:S07]  /*1ab0*/  ISETP.EQ.AND P2, PT, R24, 0x1c, PT ;  /* 0x0000001c1800780c */ /* 0x000fce0003f42270 */
[----:B-1----:R-:W1:Y:S08]  /*1ac0*/  @P3 LDC R17, c[0x0][0x3b4] ;  /* 0x0000ed00ff113b82 */ /* 0x002e700000000800 */
[----:B0-----:R-:W0:Y:S08]  /*1ad0*/  @P2 LDC R22, c[0x0][0x3b8] ;  /* 0x0000ee00ff162b82 */ /* 0x001e300000000800 */
[----:B-1----:R-:W1:Y:S01]  /*1ae0*/  @P0 LDC R17, c[0x0][0x3b8] ;  /* 0x0000ee00ff110b82 */ /* 0x002e620000000800 */
[----:B------:R-:W-:-:S13]  /*1af0*/  ISETP.EQ.AND P0, PT, R24, 0x20, PT ;  /* 0x000000201800780c */ /* 0x000fda0003f02270 */
[----:B0-----:R-:W0:Y:S08]  /*1b00*/  @P0 LDC R22, c[0x0][0x3bc] ;  /* 0x0000ef00ff160b82 */ /* 0x001e300000000800 */
[----:B-1----:R-:W1:Y:S01]  /*1b10*/  @P1 LDC R17, c[0x0][0x3bc] ;  /* 0x0000ef00ff111b82 */ /* 0x002e620000000800 */
[----:B0-----:R-:W-:-:S04]  /*1b20*/  FADD R12, R12, R22 ;  /* 0x000000160c0c7221 */ /* 0x001fc80000000000 */
[----:B-1----:R-:W-:Y:S01]  /*1b30*/  FADD R12, R12, R17 ;  /* 0x000000110c0c7221 */ /* 0x002fe20000000000 */
[----:B--2---:R-:W-:Y:S02]  /*1b40*/  I2FP.F32.U32 R14, R25 ;  /* 0x00000019000e7245 */ /* 0x004fe40000201000 */
[----:B---3--:R-:W-:-:S03]  /*1b50*/  I2FP.F32.U32 R15, R26 ;  /* 0x0000001a000f7245 */ /* 0x008fc60000201000 */
[----:B------:R-:W-:Y:S01]  /*1b60*/  FFMA R14, R14, R22, R13 ;  /* 0x000000160e0e7223 */ /* 0x000fe2000000000d */
[----:B----4-:R-:W-:Y:S01]  /*1b70*/  I2FP.F32.U32 R16, R16 ;  /* 0x0000001000107245 */ /* 0x010fe20000201000 */
[----:B------:R-:W-:Y:S01]  /*1b80*/  FFMA R4, R15, R22, R4 ;  /* 0x000000160f047223 */ /* 0x000fe20000000004 */
[----:B-----5:R-:W-:-:S03]  /*1b90*/  I2FP.F32.U32 R21, R21 ;  /* 0x0000001500157245 */ /* 0x020fc60000201000 */
[----:B------:R-:W-:Y:S01]  /*1ba0*/  FFMA R22, R16, R22, R3 ;  /* 0x0000001610167223 */ /* 0x000fe20000000003 */
[----:B------:R-:W-:Y:S01]  /*1bb0*/  I2FP.F32.U32 R19, R19 ;  /* 0x0000001300137245 */ /* 0x000fe20000201000 */
[----:B------:R-:W-:Y:S01]  /*1bc0*/  FFMA R13, R21, R17, R14 ;  /* 0x00000011150d7223 */ /* 0x000fe2000000000e */
[----:B------:R-:W-:-:S03]  /*1bd0*/  I2FP.F32.U32 R23, R23 ;  /* 0x0000001700177245 */ /* 0x000fc60000201000 */
[-C--:B------:R-:W-:Y:S02]  /*1be0*/  FFMA R4, R19, R17.reuse, R4 ;  /* 0x0000001113047223 */ /* 0x080fe40000000004 */
[----:B------:R-:W-:-:S07]  /*1bf0*/  FFMA R3, R23, R17, R22 ;  /* 0x0000001117037223 */ /* 0x000fce0000000016 */
.L_x_11:
[----:B------:R-:W-:Y:S05]  /*1c00*/  BSYNC.RECONVERGENT B2 ;  /* 0x0000000000027941 */ /* 0x000fea0003800200 */
.L_x_10:
[----:B------:R-:W-:-:S04]  /*1c10*/  LOP3.LUT R14, R18, 0x1, RZ, 0xc0, !PT ;  /* 0x00000001120e7812 */ /* 0x000fc800078ec0ff */
[----:B------:R-:W-:-:S13]  /*1c20*/  ISETP.NE.U32.AND P0, PT, R14, 0x1, PT ;  /* 0x000000010e00780c */ /* 0x000fda0003f05070 */
[----:B------:R-:W-:Y:S05]  /*1c30*/  @P0 BRA `(.L_x_4) ;  /* 0x0000000000800947 */ /* 0x000fea0003800000 */
[----:B------:R-:W0:Y:S01]  /*1c40*/  LDC.64 R14, c[0x0][0x388] ;  /* 0x0000e200ff0e7b82 */ /* 0x000e220000000a00 */
[----:B------:R-:W-:-:S04]  /*1c50*/  IMAD.IADD R17, R20, 0x1, R7 ;  /* 0x0000000114117824 */ /* 0x000fc800078e0207 */
[----:B0-----:R-:W-:-:S05]  /*1c60*/  IMAD.WIDE R14, R17, 0x4, R14 ;  /* 0x00000004110e7825 */ /* 0x001fca00078e020e */
[----:B------:R-:W2:Y:S04]  /*1c70*/  LDG.E.U8 R16, desc[UR4][R14.64] ;  /* 0x000000040e107981 */ /* 0x000ea8000c1e1100 */
[----:B------:R-:W3:Y:S04]  /*1c80*/  LDG.E.U8 R17, desc[UR4][R14.64+0x1] ;  /* 0x000001040e117981 */ /* 0x000ee8000c1e1100 */
[----:B------:R-:W4:Y:S01]  /*1c90*/  LDG.E.U8 R19, desc[UR4][R14.64+0x2] ;  /* 0x000002040e137981 */ /* 0x000f22000c1e1100 */
[----:B------:R-:W-:-:S05]  /*1ca0*/  IMAD R10, R11, 0xc, R10 ;  /* 0x0000000c0b0a7824 */ /* 0x000fca00078e020a */
[----:B------:R-:W-:-:S13]  /*1cb0*/  ISETP.EQ.AND P0, PT, R10, RZ, PT ;  /* 0x000000ff0a00720c */ /* 0x000fda0003f02270 */
[----:B------:R-:W0:Y:S01]  /*1cc0*/  @P0 LDC R11, c[0x0][0x39c] ;  /* 0x0000e700ff0b0b82 */ /* 0x000e220000000800 */
[----:B------:R-:W-:-:S13]  /*1cd0*/  ISETP.EQ.AND P0, PT, R10, 0x4, PT ;  /* 0x000000040a00780c */ /* 0x000fda0003f02270 */
[----:B0-----:R-:W0:Y:S01]  /*1ce0*/  @P0 LDC R11, c[0x0][0x3a0] ;  /* 0x0000e800ff0b0b82 */ /* 0x001e220000000800 */
        /* <DEDUP_REMOVED lines=13> */
[----:B0-----:R-:W0:Y:S02]  /*1dc0*/  @P0 LDC R11, c[0x0][0x3bc] ;  /* 0x0000ef00ff0b0b82 */ /* 0x001e240000000800 */
[----:B0-----:R-:W-:Y:S01]  /*1dd0*/  FADD R12, R12, R11 ;  /* 0x0000000b0c0c7221 */ /* 0x001fe20000000000 */
[----:B--2---:R-:W-:Y:S02]  /*1de0*/  I2FP.F32.U32 R16, R16 ;  /* 0x0000001000107245 */ /* 0x004fe40000201000 */
[----:B---3--:R-:W-:-:S03]  /*1df0*/  I2FP.F32.U32 R17, R17 ;  /* 0x0000001100117245 */ /* 0x008fc60000201000 */
[----:B------:R-:W-:Y:S01]  /*1e00*/  FFMA R13, R16, R11, R13 ;  /* 0x0000000b100d7223 */ /* 0x000fe2000000000d */
[----:B----4-:R-:W-:Y:S01]  /*1e10*/  I2FP.F32.U32 R10, R19 ;  /* 0x00000013000a7245 */ /* 0x010fe20000201000 */
[----:B------:R-:W-:-:S04]  /*1e20*/  FFMA R4, R17, R11, R4 ;  /* 0x0000000b11047223 */ /* 0x000fc80000000004 */
[----:B------:R-:W-:-:S07]  /*1e30*/  FFMA R3, R10, R11, R3 ;  /* 0x0000000b0a037223 */ /* 0x000fce0000000003 */
.L_x_4:
[----:B------:R-:W-:Y:S05]  /*1e40*/  BSYNC.RECONVERGENT B0 ;  /* 0x0000000000007941 */ /* 0x000fea0003800200 */
.L_x_3:
[----:B------:R-:W0:Y:S01]  /*1e50*/  LDCU UR6, c[0x0][0x394] ;  /* 0x00007280ff0677ac */ /* 0x000e220008000800 */
[----:B------:R-:W-:Y:S02]  /*1e60*/  VIADD R8, R8, 0x1 ;  /* 0x0000000108087836 */ /* 0x000fe40000000000 */
[----:B0-----:R-:W-:-:S05]  /*1e70*/  VIADD R7, R7, UR6 ;  /* 0x0000000607077c36 */ /* 0x001fca0008000000 */
[----:B------:R-:W-:-:S13]  /*1e80*/  ISETP.GE.U32.AND P0, PT, R7, R2, PT ;  /* 0x000000020700720c */ /* 0x000fda0003f06070 */
[----:B------:R-:W-:Y:S05]  /*1e90*/  @!P0 BRA `(.L_x_12) ;  /* 0xffffffe4002c8947 */ /* 0x000fea000383ffff */
.L_x_2:
[----:B------:R-:W-:Y:S05]  /*1ea0*/  BSYNC.RECONVERGENT B1 ;  /* 0x0000000000017941 */ /* 0x000fea0003800200 */
.L_x_1:
[----:B------:R-:W-:Y:S01]  /*1eb0*/  VIADD R2, R12, 0x1800000 ;  /* 0x018000000c027836 */ /* 0x000fe20000000000 */
[----:B------:R-:W-:Y:S04]  /*1ec0*/  BSSY.RECONVERGENT B0, `(.L_x_13) ;  /* 0x000000c000007945 */ /* 0x000fe80003800200 */
[----:B------:R-:W-:-:S04]  /*1ed0*/  LOP3.LUT R2, R2, 0x7f800000, RZ, 0xc0, !PT ;  /* 0x7f80000002027812 */ /* 0x000fc800078ec0ff */
[----:B------:R-:W-:-:S13]  /*1ee0*/  ISETP.GT.U32.AND P0, PT, R2, 0x1ffffff, PT ;  /* 0x01ffffff0200780c */ /* 0x000fda0003f04070 */
[----:B------:R-:W-:Y:S05]  /*1ef0*/  @P0 BRA `(.L_x_14) ;  /* 0x0000000000100947 */ /* 0x000fea0003800000 */
[----:B------:R-:W-:-:S07]  /*1f00*/  MOV R6, 0x1f20 ;  /* 0x00001f2000067802 */ /* 0x000fce0000000f00 */
[----:B------:R-:W-:Y:S05]  /*1f10*/  CALL.REL.NOINC `($__internal_0_$__cuda_sm20_rcp_rn_f32_slowpath) ;  /* 0x00000000004c7944 */ /* 0x000fea0003c00000 */
[----:B------:R-:W-:Y:S01]  /*1f20*/  IMAD.MOV.U32 R2, RZ, RZ, R5 ;  /* 0x000000ffff027224 */ /* 0x000fe200078e0005 */
[----:B------:R-:W-:Y:S06]  /*1f30*/  BRA `(.L_x_15) ;  /* 0x0000000000107947 */ /* 0x000fec0003800000 */
.L_x_14:
[----:B------:R-:W0:Y:S02]  /*1f40*/  MUFU.RCP R5, R12 ;  /* 0x0000000c00057308 */ /* 0x000e240000001000 */
[----:B0-----:R-:W-:-:S04]  /*1f50*/  FFMA R2, R5, R12, -1 ;  /* 0xbf80000005027423 */ /* 0x001fc8000000000c */
[----:B------:R-:W-:-:S04]  /*1f60*/  FADD.FTZ R2, -R2, -RZ ;  /* 0x800000ff02027221 */ /* 0x000fc80000010100 */
[----:B------:R-:W-:-:S07]  /*1f70*/  FFMA R2, R5, R2, R5 ;  /* 0x0000000205027223 */ /* 0x000fce0000000005 */
.L_x_15:
[----:B------:R-:W-:Y:S05]  /*1f80*/  BSYNC.RECONVERGENT B0 ;  /* 0x0000000000007941 */ /* 0x000fea0003800200 */
.L_x_13:
[----:B------:R-:W0:Y:S01]  /*1f90*/  LDC.64 R6, c[0x0][0x380] ;  /* 0x0000e000ff067b82 */ /* 0x000e220000000a00 */
[C---:B------:R-:W-:Y:S01]  /*1fa0*/  FMUL R13, R2.reuse, R13 ;  /* 0x0000000d020d7220 */ /* 0x040fe20000400000 */
[C---:B------:R-:W-:Y:S01]  /*1fb0*/  FMUL R4, R2.reuse, R4 ;  /* 0x0000000402047220 */ /* 0x040fe20000400000 */
[----:B------:R-:W-:-:S03]  /*1fc0*/  FMUL R8, R2, R3 ;  /* 0x0000000302087220 */ /* 0x000fc60000400000 */
[----:B------:R-:W-:Y:S08]  /*1fd0*/  F2I.U32.TRUNC.NTZ R5, R4 ;  /* 0x0000000400057305 */ /* 0x000ff0000020f000 */
[----:B------:R-:W1:Y:S08]  /*1fe0*/  F2I.U32.TRUNC.NTZ R13, R13 ;  /* 0x0000000d000d7305 */ /* 0x000e70000020f000 */
[----:B------:R-:W2:Y:S01]  /*1ff0*/  F2I.U32.TRUNC.NTZ R9, R8 ;  /* 0x0000000800097305 */ /* 0x000ea2000020f000 */
[----:B0-----:R-:W-:-:S05]  /*2000*/  IMAD.WIDE.U32 R2, R0, 0x4, R6 ;  /* 0x0000000400027825 */ /* 0x001fca00078e0006 */
[----:B-1----:R-:W-:Y:S04]  /*2010*/  STG.E.U8 desc[UR4][R2.64], R13 ;  /* 0x0000000d02007986 */ /* 0x002fe8000c101104 */
[----:B------:R-:W-:Y:S04]  /*2020*/  STG.E.U8 desc[UR4][R2.64+0x1], R5 ;  /* 0x0000010502007986 */ /* 0x000fe8000c101104 */
[----:B--2---:R-:W-:Y:S01]  /*2030*/  STG.E.U8 desc[UR4][R2.64+0x2], R9 ;  /* 0x0000020902007986 */ /* 0x004fe2000c101104 */
[----:B------:R-:W-:Y:S05]  /*2040*/  EXIT ;  /* 0x000000000000794d */ /* 0x000fea0003800000 */
        .weak           $__internal_0_$__cuda_sm20_rcp_rn_f32_slowpath
        .type           $__internal_0_$__cuda_sm20_rcp_rn_f32_slowpath,@function
        .size           $__internal_0_$__cuda_sm20_rcp_rn_f32_slowpath,(.L_x_21 - $__internal_0_$__cuda_sm20_rcp_rn_f32_slowpath)
$__internal_0_$__cuda_sm20_rcp_rn_f32_slowpath:
[----:B------:R-:W-:Y:S01]  /*2050*/  IMAD.SHL.U32 R2, R12, 0x2, RZ ;  /* 0x000000020c027824 */ /* 0x000fe200078e00ff */
[----:B------:R-:W-:Y:S04]  /*2060*/  BSSY.RECONVERGENT B1, `(.L_x_16) ;  /* 0x0000030000017945 */ /* 0x000fe80003800200 */
[----:B------:R-:W-:-:S04]  /*2070*/  SHF.R.U32.HI R9, RZ, 0x18, R2 ;  /* 0x00000018ff097819 */ /* 0x000fc80000011602 */
[----:B------:R-:W-:-:S13]  /*2080*/  ISETP.NE.U32.AND P0, PT, R9, RZ, PT ;  /* 0x000000ff0900720c */ /* 0x000fda0003f05070 */
[----:B------:R-:W-:Y:S05]  /*2090*/  @P0 BRA `(.L_x_17) ;  /* 0x0000000000280947 */ /* 0x000fea0003800000 */
[----:B------:R-:W-:-:S05]  /*20a0*/  IMAD.SHL.U32 R2, R12, 0x2, RZ ;  /* 0x000000020c027824 */ /* 0x000fca00078e00ff */
[----:B------:R-:W-:-:S13]  /*20b0*/  ISETP.NE.AND P0, PT, R2, RZ, PT ;  /* 0x000000ff0200720c */ /* 0x000fda0003f05270 */
[----:B------:R-:W-:Y:S01]  /*20c0*/  @P0 FFMA R7, R12, 1.84467440737095516160e+19, RZ ;  /* 0x5f8000000c070823 */ /* 0x000fe200000000ff */
[----:B------:R-:W-:Y:S08]  /*20d0*/  @!P0 MUFU.RCP R5, R12 ;  /* 0x0000000c00058308 */ /* 0x000ff00000001000 */
[----:B------:R-:W0:Y:S02]  /*20e0*/  @P0 MUFU.RCP R2, R7 ;  /* 0x0000000700020308 */ /* 0x000e240000001000 */
[----:B0-----:R-:W-:-:S04]  /*20f0*/  @P0 FFMA R8, R7, R2, -1 ;  /* 0xbf80000007080423 */ /* 0x001fc80000000002 */
[----:B------:R-:W-:-:S04]  /*2100*/  @P0 FADD.FTZ R9, -R8, -RZ ;  /* 0x800000ff08090221 */ /* 0x000fc80000010100 */
[----:B------:R-:W-:-:S04]  /*2110*/  @P0 FFMA R2, R2, R9, R2 ;  /* 0x0000000902020223 */ /* 0x000fc80000000002 */
[----:B------:R-:W-:Y:S01]  /*2120*/  @P0 FFMA R5, R2, 1.84467440737095516160e+19, RZ ;  /* 0x5f80000002050823 */ /* 0x000fe200000000ff */
[----:B------:R-:W-:Y:S06]  /*2130*/  BRA `(.L_x_18) ;  /* 0x0000000000887947 */ /* 0x000fec0003800000 */
.L_x_17:
[----:B------:R-:W-:-:S05]  /*2140*/  VIADD R11, R9, 0xffffff03 ;  /* 0xffffff03090b7836 */ /* 0x000fca0000000000 */
[----:B------:R-:W-:-:S13]  /*2150*/  ISETP.GT.U32.AND P0, PT, R11, 0x1, PT ;  /* 0x000000010b00780c */ /* 0x000fda0003f04070 */
[----:B------:R-:W-:Y:S05]  /*2160*/  @P0 BRA `(.L_x_19) ;  /* 0x0000000000780947 */ /* 0x000fea0003800000 */
[----:B------:R-:W-:Y:S01]  /*2170*/  LOP3.LUT R2, R12, 0x7fffff, RZ, 0xc0, !PT ;  /* 0x007fffff0c027812 */ /* 0x000fe200078ec0ff */
[----:B------:R-:W-:-:S03]  /*2180*/  IMAD.MOV.U32 R10, RZ, RZ, 0x3 ;  /* 0x00000003ff0a7424 */ /* 0x000fc600078e00ff */
[----:B------:R-:W-:Y:S02]  /*2190*/  LOP3.LUT R2, R2, 0x3f800000, RZ, 0xfc, !PT ;  /* 0x3f80000002027812 */ /* 0x000fe400078efcff */
[----:B------:R-:W-:Y:S02]  /*21a0*/  SHF.L.U32 R10, R10, R11, RZ ;  /* 0x0000000b0a0a7219 */ /* 0x000fe400000006ff */
[----:B------:R-:W0:Y:S02]  /*21b0*/  MUFU.RCP R5, R2 ;  /* 0x0000000200057308 */ /* 0x000e240000001000 */
[----:B0-----:R-:W-:-:S04]  /*21c0*/  FFMA R7, R2, R5, -1 ;  /* 0xbf80000002077423 */ /* 0x001fc80000000005 */
[----:B------:R-:W-:-:S04]  /*21d0*/  FADD.FTZ R8, -R7, -RZ ;  /* 0x800000ff07087221 */ /* 0x000fc80000010100 */
[CCC-:B------:R-:W-:Y:S01]  /*21e0*/  FFMA.RM R7, R5.reuse, R8.reuse, R5.reuse ;  /* 0x0000000805077223 */ /* 0x1c0fe20000004005 */
[----:B------:R-:W-:-:S04]  /*21f0*/  FFMA.RP R8, R5, R8, R5 ;  /* 0x0000000805087223 */ /* 0x000fc80000008005 */
[C---:B------:R-:W-:Y:S02]  /*2200*/  LOP3.LUT R5, R7.reuse, 0x7fffff, RZ, 0xc0, !PT ;  /* 0x007fffff07057812 */ /* 0x040fe400078ec0ff */
[----:B------:R-:W-:Y:S02]  /*2210*/  FSETP.NEU.FTZ.AND P0, PT, R7, R8, PT ;  /* 0x000000080700720b */ /* 0x000fe40003f1d000 */
[----:B------:R-:W-:Y:S02]  /*2220*/  LOP3.LUT R5, R5, 0x800000, RZ, 0xfc, !PT ;  /* 0x0080000005057812 */ /* 0x000fe400078efcff */
[----:B------:R-:W-:Y:S02]  /*2230*/  SEL R7, RZ, 0xffffffff, !P0 ;  /* 0xffffffffff077807 */ /* 0x000fe40004000000 */
[----:B------:R-:W-:-:S03]  /*2240*/  LOP3.LUT R10, R10, R5, RZ, 0xc0, !PT ;  /* 0x000000050a0a7212 */ /* 0x000fc600078ec0ff */
[----:B------:R-:W-:Y:S01]  /*2250*/  IMAD.MOV R2, RZ, RZ, -R7 ;  /* 0x000000ffff027224 */ /* 0x000fe200078e0a07 */
[----:B------:R-:W-:-:S04]  /*2260*/  SHF.R.U32.HI R10, RZ, R11, R10 ;  /* 0x0000000bff0a7219 */ /* 0x000fc8000001160a */
[----:B------:R-:W-:Y:S02]  /*2270*/  LOP3.LUT P1, RZ, R2, R11, R5, 0xf8, !PT ;  /* 0x0000000b02ff7212 */ /* 0x000fe4000782f805 */
[C---:B------:R-:W-:Y:S02]  /*2280*/  LOP3.LUT P0, RZ, R10.reuse, 0x1, RZ, 0xc0, !PT ;  /* 0x000000010aff7812 */ /* 0x040fe4000780c0ff */
[----:B------:R-:W-:-:S04]  /*2290*/  LOP3.LUT P2, RZ, R10, 0x2, RZ, 0xc0, !PT ;  /* 0x000000020aff7812 */ /* 0x000fc8000784c0ff */
[----:B------:R-:W-:Y:S02]  /*22a0*/  PLOP3.LUT P0, PT, P0, P1, P2, 0xe0, 0x0 ;  /* 0x000000000000781c */ /* 0x000fe40000703c20 */
[----:B------:R-:W-:Y:S02]  /*22b0*/  LOP3.LUT P1, RZ, R12, 0x7fffff, RZ, 0xc0, !PT ;  /* 0x007fffff0cff7812 */ /* 0x000fe4000782c0ff */
[----:B------:R-:W-:-:S05]  /*22c0*/  SEL R2, RZ, 0x1, !P0 ;  /* 0x00000001ff027807 */ /* 0x000fca0004000000 */
[----:B------:R-:W-:-:S05]  /*22d0*/  IMAD.MOV R2, RZ, RZ, -R2 ;  /* 0x000000ffff027224 */ /* 0x000fca00078e0a02 */
[----:B------:R-:W-:Y:S01]  /*22e0*/  ISETP.GE.AND P0, PT, R2, RZ, PT ;  /* 0x000000ff0200720c */ /* 0x000fe20003f06270 */
[----:B------:R-:W-:-:S05]  /*22f0*/  VIADD R2, R9, 0xffffff04 ;  /* 0xffffff0409027836 */ /* 0x000fca0000000000 */
[----:B------:R-:W-:-:S07]  /*2300*/  SHF.R.U32.HI R5, RZ, R2, R5 ;  /* 0x00000002ff057219 */ /* 0x000fce0000011605 */
[----:B------:R-:W-:-:S04]  /*2310*/  @!P0 VIADD R5, R5, 0x1 ;  /* 0x0000000105058836 */ /* 0x000fc80000000000 */
[----:B------:R-:W-:-:S05]  /*2320*/  @!P1 IMAD.SHL.U32 R5, R5, 0x2, RZ ;  /* 0x0000000205059824 */ /* 0x000fca00078e00ff */
[----:B------:R-:W-:Y:S01]  /*2330*/  LOP3.LUT R5, R5, 0x80000000, R12, 0xf8, !PT ;  /* 0x8000000005057812 */ /* 0x000fe200078ef80c */
[----:B------:R-:W-:Y:S06]  /*2340*/  BRA `(.L_x_18) ;  /* 0x0000000000047947 */ /* 0x000fec0003800000 */
.L_x_19:
[----:B------:R0:W1:Y:S02]  /*2350*/  MUFU.RCP R5, R12 ;  /* 0x0000000c00057308 */ /* 0x0000640000001000 */
.L_x_18:
[----:B------:R-:W-:Y:S05]  /*2360*/  BSYNC.RECONVERGENT B1 ;  /* 0x0000000000017941 */ /* 0x000fea0003800200 */
.L_x_16:
[----:B------:R-:W-:-:S04]  /*2370*/  IMAD.MOV.U32 R7, RZ, RZ, 0x0 ;  /* 0x00000000ff077424 */ /* 0x000fc800078e00ff */
[----:B01----:R-:W-:Y:S05]  /*2380*/  RET.REL.NODEC R6 `(_Z10areaFilterP5texelS0_jjj10blurMatrix) ;  /* 0xffffffdc061c7950 */ /* 0x003fea0003c3ffff */
.L_x_20:
        /* <DEDUP_REMOVED lines=15> */
.L_x_21:


//--------------------- .nv.shared.reserved.0     --------------------------
	.section	.nv.shared.reserved.0,"aw",@nobits
	.weak		__nv_reservedSMEM_offset_0_alias
	.size		__nv_reservedSMEM_offset_0_alias, 0, 64
	.other		__nv_reservedSMEM_offset_0_alias,@"STO_CUDA_RESERVED_SHARED STV_DEFAULT"
__nv_reservedSMEM_offset_0_alias:
	.zero		0
	.zero		64


//--------------------- .nv.constant0._Z11pointFilterP5texeljff --------------------------
	.section	.nv.constant0._Z11pointFilterP5texeljff,"a",@progbits
	.sectionflags	@""
	.align	4
.nv.constant0._Z11pointFilterP5texeljff:
	.zero		916


//--------------------- .nv.constant0._Z10areaFilterP5texelS0_jjj10blurMatrix --------------------------
	.section	.nv.constant0._Z10areaFilterP5texelS0_jjj10blurMatrix,"a",@progbits
	.sectionflags	@""
	.align	4
.nv.constant0._Z10areaFilterP5texelS0_jjj10blurMatrix:
	.zero		960


//--------------------- SYMBOLS --------------------------

	.type		.nv.reservedSmem.offset0,@object
	.size		.nv.reservedSmem.offset0,0x4
